// auto-generated by cutlass_sweep.gemm — config: {"arch": "sm_100", "cluster_m": 4, "cluster_n": 4, "dtype": "e4m3", "dtype_b": "e4m3", "layout": "nt", "stages": 0, "tile_k": 128, "tile_m": 256, "tile_n": 64}
#include "cutlass/cutlass.h"
#include "cutlass/gemm/collective/collective_builder.hpp"
#include "cutlass/gemm/device/gemm_universal_adapter.h"
#include "cutlass/gemm/kernel/gemm_universal.hpp"
#include "cutlass/epilogue/collective/collective_builder.hpp"

using ElemA = cutlass::float_e4m3_t;
using ElemB = cutlass::float_e4m3_t;
using ElemCD = cutlass::float_e4m3_t;
using Acc  = float;
using TileShape    = cute::Shape<cute::_256, cute::_64, cute::_128>;
using ClusterShape = cute::Shape<cute::_4, cute::_4, cute::_1>;

using CollectiveEpilogue = typename cutlass::epilogue::collective::CollectiveBuilder<
    cutlass::arch::Sm100, cutlass::arch::OpClassTensorOp,
    TileShape, ClusterShape,
    cutlass::epilogue::collective::EpilogueTileAuto,
    Acc, Acc,
    ElemCD, cutlass::layout::RowMajor, 128 / cutlass::sizeof_bits<ElemCD>::value,
    ElemCD, cutlass::layout::RowMajor, 128 / cutlass::sizeof_bits<ElemCD>::value,
    cutlass::epilogue::collective::EpilogueScheduleAuto
  >::CollectiveOp;

using CollectiveMainloop = typename cutlass::gemm::collective::CollectiveBuilder<
    cutlass::arch::Sm100, cutlass::arch::OpClassTensorOp,
    ElemA, cutlass::layout::RowMajor, 128 / cutlass::sizeof_bits<ElemA>::value,
    ElemB, cutlass::layout::ColumnMajor, 128 / cutlass::sizeof_bits<ElemB>::value,
    Acc,
    TileShape, ClusterShape,
    cutlass::gemm::collective::StageCountAutoCarveout<static_cast<int>(sizeof(typename CollectiveEpilogue::SharedStorage))>,
    cutlass::gemm::collective::KernelScheduleAuto
  >::CollectiveOp;

using GemmKernel = cutlass::gemm::kernel::GemmUniversal<
    cute::Shape<int,int,int,int>,
    CollectiveMainloop,
    CollectiveEpilogue
>;
using Gemm = cutlass::gemm::device::GemmUniversalAdapter<GemmKernel>;

// Force the device kernel symbol into the cubin without needing a host main.
auto* _anchor = &cutlass::device_kernel<GemmKernel>;


// ===== COMPILED SASS (sm_100a) =====

	.target	sm_100a

	.elftype	@"ET_EXEC"


//--------------------- .note.nv.tkinfo           --------------------------
	.section	.note.nv.tkinfo,"",@"SHT_NOTE"
	.sectionflags	@"SHF_NOTE_NV_TKINFO"
	.tkinfo
        /*0018*/ 	.word	0x00000002
        /*0030*/ 	.string	""
        /*0030*/ 	.string	"ptxas"
        /*0030*/ 	.string	"Cuda compilation tools, release 13.0, V13.0.88"
        /*0030*/ 	.string	"Build cuda_13.0.r13.0/compiler.36424714_0"
        /*0030*/ 	.string	"-arch sm_100a -m 64 "



//--------------------- .note.nv.cuinfo           --------------------------
	.section	.note.nv.cuinfo,"",@"SHT_NOTE"
	.sectionflags	@"SHF_NOTE_NV_CUINFO"
        /*0018*/ 	.short	0x0002
        /*001a*/ 	.short	0x0064
        /*001c*/ 	.short	0x0082
	.zero		2


//--------------------- .nv.info                  --------------------------
	.section	.nv.info,"",@"SHT_CUDA_INFO"
	.align	4


	//----- nvinfo : EIATTR_REGCOUNT
	.align		4
        /*0000*/ 	.byte	0x04, 0x2f
        /*0002*/ 	.short	(.L_19 - .L_18)
	.align		4
.L_18:
        /*0004*/ 	.word	index@(_ZN7cutlass13device_kernelINS_4gemm6kernel13GemmUniversalIN4cute5tupleIJiiiiEEENS1_10collective13CollectiveMmaINS1_35MainloopSm100TmaUmmaWarpSpecializedILi10ELi2ELi4ENS5_IJNS4_1CILi4EEESB_NSA_ILi1EEEEEEEENS5_IJNSA_ILi256EEENSA_ILi64EEENSA_ILi128EEEEEENS_12float_e4m3_tENS5_IJlSC_lEEESJ_SK_NS4_8TiledMMAINS4_8MMA_AtomIJNS4_10MMA_TraitsINS4_25SM100_MMA_F8F6F4_2x1SM_SSEJSJ_SJ_fSF_SG_NS4_17integral_constantINS4_4UMMA5MajorELSR_0EEESS_NSP_INSQ_7ScaleInELST_0EEESU_EEEEEENS4_6LayoutINS5_IJSC_SC_SC_EEENS5_IJNSA_ILi0EEESZ_SZ_EEEEENS5_IJNS4_10UnderscoreES12_S12_EEEEENS4_28SM100_TMA_2SM_LOAD_MULTICASTENS4_14ComposedLayoutINS4_7SwizzleILi3ELi4ELi3EEENS4_18smem_ptr_flag_bitsILi8EEENSX_INS5_IJNSA_ILi8EEESH_EEENS5_IJSH_SC_EEEEEEEvNS4_8identityES15_S1F_vS1G_EENS_8epilogue10collective18CollectiveEpilogueINS1I_23Sm100TmaWarpSpecializedILi1ELi1ELi64ELb0ELb0EEEJNS5_IJSH_SG_SH_EEENS5_IJNSX_ISH_SC_EENSX_ISG_SC_EEEEESJ_SK_SJ_SK_NS1I_6fusion15FusionCallbacksIS1M_NS1R_17LinearCombinationISJ_fSJ_fLNS_15FloatRoundStyleE2EEES1N_S1Q_JEEENS4_5SM1004TMEM4LOAD26SM100_TMEM_LOAD_32dp32b64xENS4_13SM90_TMA_LOADENS16_INS17_ILi2ELi4ELi3EEES1A_NSX_INS5_IJS1B_SG_EEENS5_IJSG_SC_EEEEEEENS4_39AutoVectorizingCopyWithAssumedAlignmentILi128EEENS4_14SM90_TMA_STOREES26_S28_S28_EEEvvEEEEvNT_6ParamsE)
        /*0008*/ 	.word	0x0000009a


	//----- nvinfo : EIATTR_FRAME_SIZE
	.align		4
.L_19:
        /*000c*/ 	.byte	0x04, 0x11
        /*000e*/ 	.short	(.L_21 - .L_20)
	.align		4
.L_20:
        /*0010*/ 	.word	index@($__internal_2_$__cuda_sm10x_tcgen05_guardrail_trap_unallocated_columns_being_dealloced)
        /*0014*/ 	.word	0x00000000


	//----- nvinfo : EIATTR_FRAME_SIZE
	.align		4
.L_21:
        /*0018*/ 	.byte	0x04, 0x11
        /*001a*/ 	.short	(.L_23 - .L_22)
	.align		4
.L_22:
        /*001c*/ 	.word	index@($__internal_1_$__cuda_sm10x_tcgen05_guardrail_trap_phase_invalid_during_alloc)
        /*0020*/ 	.word	0x00000000


	//----- nvinfo : EIATTR_FRAME_SIZE
	.align		4
.L_23:
        /*0024*/ 	.byte	0x04, 0x11
        /*0026*/ 	.short	(.L_25 - .L_24)
	.align		4
.L_24:
        /*0028*/ 	.word	index@($__internal_0_$__cuda_sm10x_tcgen05_guardrail_trap_col_being_dealloced_not_returned_by_alloc)
        /*002c*/ 	.word	0x00000000


	//----- nvinfo : EIATTR_FRAME_SIZE
	.align		4
.L_25:
        /*0030*/ 	.byte	0x04, 0x11
        /*0032*/ 	.short	(.L_27 - .L_26)
	.align		4
.L_26:
        /*0034*/ 	.word	index@(_ZN7cutlass13device_kernelINS_4gemm6kernel13GemmUniversalIN4cute5tupleIJiiiiEEENS1_10collective13CollectiveMmaINS1_35MainloopSm100TmaUmmaWarpSpecializedILi10ELi2ELi4ENS5_IJNS4_1CILi4EEESB_NSA_ILi1EEEEEEEENS5_IJNSA_ILi256EEENSA_ILi64EEENSA_ILi128EEEEEENS_12float_e4m3_tENS5_IJlSC_lEEESJ_SK_NS4_8TiledMMAINS4_8MMA_AtomIJNS4_10MMA_TraitsINS4_25SM100_MMA_F8F6F4_2x1SM_SSEJSJ_SJ_fSF_SG_NS4_17integral_constantINS4_4UMMA5MajorELSR_0EEESS_NSP_INSQ_7ScaleInELST_0EEESU_EEEEEENS4_6LayoutINS5_IJSC_SC_SC_EEENS5_IJNSA_ILi0EEESZ_SZ_EEEEENS5_IJNS4_10UnderscoreES12_S12_EEEEENS4_28SM100_TMA_2SM_LOAD_MULTICASTENS4_14ComposedLayoutINS4_7SwizzleILi3ELi4ELi3EEENS4_18smem_ptr_flag_bitsILi8EEENSX_INS5_IJNSA_ILi8EEESH_EEENS5_IJSH_SC_EEEEEEEvNS4_8identityES15_S1F_vS1G_EENS_8epilogue10collective18CollectiveEpilogueINS1I_23Sm100TmaWarpSpecializedILi1ELi1ELi64ELb0ELb0EEEJNS5_IJSH_SG_SH_EEENS5_IJNSX_ISH_SC_EENSX_ISG_SC_EEEEESJ_SK_SJ_SK_NS1I_6fusion15FusionCallbacksIS1M_NS1R_17LinearCombinationISJ_fSJ_fLNS_15FloatRoundStyleE2EEES1N_S1Q_JEEENS4_5SM1004TMEM4LOAD26SM100_TMEM_LOAD_32dp32b64xENS4_13SM90_TMA_LOADENS16_INS17_ILi2ELi4ELi3EEES1A_NSX_INS5_IJS1B_SG_EEENS5_IJSG_SC_EEEEEEENS4_39AutoVectorizingCopyWithAssumedAlignmentILi128EEENS4_14SM90_TMA_STOREES26_S28_S28_EEEvvEEEEvNT_6ParamsE)
        /*0038*/ 	.word	0x00000000


	//----- nvinfo : EIATTR_MIN_STACK_SIZE
	.align		4
.L_27:
        /*003c*/ 	.byte	0x04, 0x12
        /*003e*/ 	.short	(.L_29 - .L_28)
	.align		4
.L_28:
        /*0040*/ 	.word	index@(_ZN7cutlass13device_kernelINS_4gemm6kernel13GemmUniversalIN4cute5tupleIJiiiiEEENS1_10collective13CollectiveMmaINS1_35MainloopSm100TmaUmmaWarpSpecializedILi10ELi2ELi4ENS5_IJNS4_1CILi4EEESB_NSA_ILi1EEEEEEEENS5_IJNSA_ILi256EEENSA_ILi64EEENSA_ILi128EEEEEENS_12float_e4m3_tENS5_IJlSC_lEEESJ_SK_NS4_8TiledMMAINS4_8MMA_AtomIJNS4_10MMA_TraitsINS4_25SM100_MMA_F8F6F4_2x1SM_SSEJSJ_SJ_fSF_SG_NS4_17integral_constantINS4_4UMMA5MajorELSR_0EEESS_NSP_INSQ_7ScaleInELST_0EEESU_EEEEEENS4_6LayoutINS5_IJSC_SC_SC_EEENS5_IJNSA_ILi0EEESZ_SZ_EEEEENS5_IJNS4_10UnderscoreES12_S12_EEEEENS4_28SM100_TMA_2SM_LOAD_MULTICASTENS4_14ComposedLayoutINS4_7SwizzleILi3ELi4ELi3EEENS4_18smem_ptr_flag_bitsILi8EEENSX_INS5_IJNSA_ILi8EEESH_EEENS5_IJSH_SC_EEEEEEEvNS4_8identityES15_S1F_vS1G_EENS_8epilogue10collective18CollectiveEpilogueINS1I_23Sm100TmaWarpSpecializedILi1ELi1ELi64ELb0ELb0EEEJNS5_IJSH_SG_SH_EEENS5_IJNSX_ISH_SC_EENSX_ISG_SC_EEEEESJ_SK_SJ_SK_NS1I_6fusion15FusionCallbacksIS1M_NS1R_17LinearCombinationISJ_fSJ_fLNS_15FloatRoundStyleE2EEES1N_S1Q_JEEENS4_5SM1004TMEM4LOAD26SM100_TMEM_LOAD_32dp32b64xENS4_13SM90_TMA_LOADENS16_INS17_ILi2ELi4ELi3EEES1A_NSX_INS5_IJS1B_SG_EEENS5_IJSG_SC_EEEEEEENS4_39AutoVectorizingCopyWithAssumedAlignmentILi128EEENS4_14SM90_TMA_STOREES26_S28_S28_EEEvvEEEEvNT_6ParamsE)
        /*0044*/ 	.word	0x00000000
.L_29:


//--------------------- .nv.compat                --------------------------
	.section	.nv.compat,"",@"SHT_CUDA_COMPAT_INFO"
	.align	4
        /*0000*/ 	.byte	0x02, 0x09, 0x01, 0x00, 0x02, 0x02, 0x02, 0x00, 0x02, 0x05, 0x05, 0x00, 0x03, 0x07, 0x01, 0x01
        /*0010*/ 	.byte	0x02, 0x03, 0x01, 0x00, 0x02, 0x06, 0x01, 0x00, 0x04, 0x0b, 0x08, 0x00, 0x09, 0x00, 0x00, 0x00
        /*0020*/ 	.byte	0x00, 0x00, 0x00, 0x00


//--------------------- .nv.info._ZN7cutlass13device_kernelINS_4gemm6kernel13GemmUniversalIN4cute5tupleIJiiiiEEENS1_10collective13CollectiveMmaINS1_35MainloopSm100TmaUmmaWarpSpecializedILi10ELi2ELi4ENS5_IJNS4_1CILi4EEESB_NSA_ILi1EEEEEEEENS5_IJNSA_ILi256EEENSA_ILi64EEENSA_ILi128EEEEEENS_12float_e4m3_tENS5_IJlSC_lEEESJ_SK_NS4_8TiledMMAINS4_8MMA_AtomIJNS4_10MMA_TraitsINS4_25SM100_MMA_F8F6F4_2x1SM_SSEJSJ_SJ_fSF_SG_NS4_17integral_constantINS4_4UMMA5MajorELSR_0EEESS_NSP_INSQ_7ScaleInELST_0EEESU_EEEEEENS4_6LayoutINS5_IJSC_SC_SC_EEENS5_IJNSA_ILi0EEESZ_SZ_EEEEENS5_IJNS4_10UnderscoreES12_S12_EEEEENS4_28SM100_TMA_2SM_LOAD_MULTICASTENS4_14ComposedLayoutINS4_7SwizzleILi3ELi4ELi3EEENS4_18smem_ptr_flag_bitsILi8EEENSX_INS5_IJNSA_ILi8EEESH_EEENS5_IJSH_SC_EEEEEEEvNS4_8identityES15_S1F_vS1G_EENS_8epilogue10collective18CollectiveEpilogueINS1I_23Sm100TmaWarpSpecializedILi1ELi1ELi64ELb0ELb0EEEJNS5_IJSH_SG_SH_EEENS5_IJNSX_ISH_SC_EENSX_ISG_SC_EEEEESJ_SK_SJ_SK_NS1I_6fusion15FusionCallbacksIS1M_NS1R_17LinearCombinationISJ_fSJ_fLNS_15FloatRoundStyleE2EEES1N_S1Q_JEEENS4_5SM1004TMEM4LOAD26SM100_TMEM_LOAD_32dp32b64xENS4_13SM90_TMA_LOADENS16_INS17_ILi2ELi4ELi3EEES1A_NSX_INS5_IJS1B_SG_EEENS5_IJSG_SC_EEEEEEENS4_39AutoVectorizingCopyWithAssumedAlignmentILi128EEENS4_14SM90_TMA_STOREES26_S28_S28_EEEvvEEEEvNT_6ParamsE --------------------------
	.section	.nv.info._ZN7cutlass13device_kernelINS_4gemm6kernel13GemmUniversalIN4cute5tupleIJiiiiEEENS1_10collective13CollectiveMmaINS1_35MainloopSm100TmaUmmaWarpSpecializedILi10ELi2ELi4ENS5_IJNS4_1CILi4EEESB_NSA_ILi1EEEEEEEENS5_IJNSA_ILi256EEENSA_ILi64EEENSA_ILi128EEEEEENS_12float_e4m3_tENS5_IJlSC_lEEESJ_SK_NS4_8TiledMMAINS4_8MMA_AtomIJNS4_10MMA_TraitsINS4_25SM100_MMA_F8F6F4_2x1SM_SSEJSJ_SJ_fSF_SG_NS4_17integral_constantINS4_4UMMA5MajorELSR_0EEESS_NSP_INSQ_7ScaleInELST_0EEESU_EEEEEENS4_6LayoutINS5_IJSC_SC_SC_EEENS5_IJNSA_ILi0EEESZ_SZ_EEEEENS5_IJNS4_10UnderscoreES12_S12_EEEEENS4_28SM100_TMA_2SM_LOAD_MULTICASTENS4_14ComposedLayoutINS4_7SwizzleILi3ELi4ELi3EEENS4_18smem_ptr_flag_bitsILi8EEENSX_INS5_IJNSA_ILi8EEESH_EEENS5_IJSH_SC_EEEEEEEvNS4_8identityES15_S1F_vS1G_EENS_8epilogue10collective18CollectiveEpilogueINS1I_23Sm100TmaWarpSpecializedILi1ELi1ELi64ELb0ELb0EEEJNS5_IJSH_SG_SH_EEENS5_IJNSX_ISH_SC_EENSX_ISG_SC_EEEEESJ_SK_SJ_SK_NS1I_6fusion15FusionCallbacksIS1M_NS1R_17LinearCombinationISJ_fSJ_fLNS_15FloatRoundStyleE2EEES1N_S1Q_JEEENS4_5SM1004TMEM4LOAD26SM100_TMEM_LOAD_32dp32b64xENS4_13SM90_TMA_LOADENS16_INS17_ILi2ELi4ELi3EEES1A_NSX_INS5_IJS1B_SG_EEENS5_IJSG_SC_EEEEEEENS4_39AutoVectorizingCopyWithAssumedAlignmentILi128EEENS4_14SM90_TMA_STOREES26_S28_S28_EEEvvEEEEvNT_6ParamsE,"",@"SHT_CUDA_INFO"
	.sectionflags	@""
	.align	4


	//----- nvinfo : EIATTR_CUDA_API_VERSION
	.align		4
        /*0000*/ 	.byte	0x04, 0x37
        /*0002*/ 	.short	(.L_31 - .L_30)
.L_30:
        /*0004*/ 	.word	0x00000082


	//----- nvinfo : EIATTR_KPARAM_INFO
	.align		4
.L_31:
        /*0008*/ 	.byte	0x04, 0x17
        /*000a*/ 	.short	(.L_33 - .L_32)
.L_32:
        /*000c*/ 	.word	0x00000000
        /*0010*/ 	.short	0x0000
        /*0012*/ 	.short	0x0000
        /*0014*/ 	.byte	0x00, 0xf0, 0x01, 0x20


	//----- nvinfo : EIATTR_AT_ENTRY_FRAGMENTS
	.align		4
.L_33:
        /*0018*/ 	.byte	0x04, 0x4f
        /*001a*/ 	.short	(.L_35 - .L_34)


	//   ....[0]....
.L_34:
        /*001c*/ 	.word	0x00000007


	//----- nvinfo : EIATTR_RESERVED_SMEM_USED
	.align		4
.L_35:
        /*0020*/ 	.byte	0x01, 0x41
	.zero		2


	//----- nvinfo : EIATTR_SPARSE_MMA_MASK
	.align		4
        /*0024*/ 	.byte	0x03, 0x50
        /*0026*/ 	.short	0x0000


	//----- nvinfo : EIATTR_TCGEN05_2CTA_USED
	.align		4
        /*0028*/ 	.byte	0x01, 0x52
	.zero		2


	//----- nvinfo : EIATTR_MAXREG_COUNT
	.align		4
        /*002c*/ 	.byte	0x03, 0x1b
        /*002e*/ 	.short	0x00ff


	//----- nvinfo : EIATTR_NUM_BARRIERS
	.align		4
        /*0030*/ 	.byte	0x02, 0x4c
        /*0032*/ 	.byte	0x07
	.zero		1


	//----- nvinfo : EIATTR_EXTERNS
	.align		4
        /*0034*/ 	.byte	0x04, 0x0f
        /*0036*/ 	.short	(.L_37 - .L_36)


	//   ....[0]....
	.align		4
.L_36:
        /*0038*/ 	.word	index@(__assertfail)


	//----- nvinfo : EIATTR_MERCURY_ISA_VERSION
	.align		4
.L_37:
        /*003c*/ 	.byte	0x03, 0x5f
        /*003e*/ 	.short	0x0101


	//----- nvinfo : EIATTR_INT_WARP_WIDE_INSTR_OFFSETS
	.align		4
        /*0040*/ 	.byte	0x04, 0x31
        /*0042*/ 	.short	(.L_39 - .L_38)


	//   ....[0]....
.L_38:
        /*0044*/ 	.word	0x00000e10


	//   ....[1]....
        /*0048*/ 	.word	0x00000e90


	//   ....[2]....
        /*004c*/ 	.word	0x000047e0


	//   ....[3]....
        /*0050*/ 	.word	0x00004810


	//   ....[4]....
        /*0054*/ 	.word	0x00004860


	//   ....[5]....
        /*0058*/ 	.word	0x000052f0


	//   ....[6]....
        /*005c*/ 	.word	0x000053a0


	//----- nvinfo : EIATTR_COOP_GROUP_MASK_REGIDS
	.align		4
.L_39:
        /*0060*/ 	.byte	0x04, 0x29
        /*0062*/ 	.short	(.L_41 - .L_40)


	//   ....[0]....
.L_40:
        /*0064*/ 	.word	0xffffffff


	//   ....[1]....
        /*0068*/ 	.word	0xffffffff


	//   ....[2]....
        /*006c*/ 	.word	0xffffffff


	//   ....[3]....
        /*0070*/ 	.word	0xffffffff


	//   ....[4]....
        /*0074*/ 	.word	0xffffffff


	//   ....[5]....
        /*0078*/ 	.word	0xffffffff


	//   ....[6]....
        /*007c*/ 	.word	0xffffffff


	//   ....[7]....
        /*0080*/ 	.word	0xffffffff


	//   ....[8]....
        /*0084*/ 	.word	0xffffffff


	//   ....[9]....
        /*0088*/ 	.word	0xffffffff


	//   ....[10]....
        /*008c*/ 	.word	0xffffffff


	//   ....[11]....
        /*0090*/ 	.word	0xffffffff


	//   ....[12]....
        /*0094*/ 	.word	0xffffffff


	//   ....[13]....
        /*0098*/ 	.word	0xffffffff


	//----- nvinfo : EIATTR_COOP_GROUP_INSTR_OFFSETS
	.align		4
.L_41:
        /*009c*/ 	.byte	0x04, 0x28
        /*009e*/ 	.short	(.L_43 - .L_42)


	//   ....[0]....
.L_42:
        /*00a0*/ 	.word	0x000000c0


	//   ....[1]....
        /*00a4*/ 	.word	0x00000500


	//   ....[2]....
        /*00a8*/ 	.word	0x000007b0


	//   ....[3]....
        /*00ac*/ 	.word	0x000008e0


	//   ....[4]....
        /*00b0*/ 	.word	0x000009d0


	//   ....[5]....
        /*00b4*/ 	.word	0x00000b30


	//   ....[6]....
        /*00b8*/ 	.word	0x00000cc0


	//   ....[7]....
        /*00bc*/ 	.word	0x00000f10


	//   ....[8]....
        /*00c0*/ 	.word	0x00002450


	//   ....[9]....
        /*00c4*/ 	.word	0x000035d0


	//   ....[10]....
        /*00c8*/ 	.word	0x00003aa0


	//   ....[11]....
        /*00cc*/ 	.word	0x00003ad0


	//   ....[12]....
        /*00d0*/ 	.word	0x000046f0


	//   ....[13]....
        /*00d4*/ 	.word	0x00004900


	//----- nvinfo : EIATTR_VRC_CTA_INIT_COUNT
	.align		4
.L_43:
        /*00d8*/ 	.byte	0x02, 0x4a
        /*00da*/ 	.byte	0x80
	.zero		1


	//----- nvinfo : EIATTR_SYSCALL_OFFSETS
	.align		4
        /*00dc*/ 	.byte	0x04, 0x46
        /*00de*/ 	.short	(.L_45 - .L_44)


	//   ....[0]....
.L_44:
        /*00e0*/ 	.word	0x00005e30


	//   ....[1]....
        /*00e4*/ 	.word	0x00005f70


	//   ....[2]....
        /*00e8*/ 	.word	0x00006720


	//----- nvinfo : EIATTR_MBARRIER_INSTR_OFFSETS
	.align		4
.L_45:
        /*00ec*/ 	.byte	0x04, 0x39
        /*00ee*/ 	.short	(.L_47 - .L_46)


	//   ....[0]....
.L_46:
        /*00f0*/ 	.word	0x00000650
        /*00f4*/ 	.word	0x000000ff
        /*00f8*/ 	.word	0x00000000
        /*00fc*/ 	.short	0x0100
        /*00fe*/ 	.byte	0x06
	.zero		1


	//   ....[1]....
        /*0100*/ 	.word	0x00000660
        /*0104*/ 	.word	0x000000ff
        /*0108*/ 	.word	0x00000050
        /*010c*/ 	.short	0x0100
        /*010e*/ 	.byte	0x06
	.zero		1


	//   ....[2]....
        /*0110*/ 	.word	0x00000670
        /*0114*/ 	.word	0x000000ff
        /*0118*/ 	.word	0x00000008
        /*011c*/ 	.short	0x0100
        /*011e*/ 	.byte	0x06
	.zero		1


	//   ....[3]....
        /*0120*/ 	.word	0x00000680
        /*0124*/ 	.word	0x000000ff
        /*0128*/ 	.word	0x00000058
        /*012c*/ 	.short	0x0100
        /*012e*/ 	.byte	0x06
	.zero		1


	//   ....[4]....
        /*0130*/ 	.word	0x00000690
        /*0134*/ 	.word	0x000000ff
        /*0138*/ 	.word	0x00000010
        /*013c*/ 	.short	0x0100
        /*013e*/ 	.byte	0x06
	.zero		1


	//   ....[5]....
        /*0140*/ 	.word	0x000006a0
        /*0144*/ 	.word	0x000000ff
        /*0148*/ 	.word	0x00000060
        /*014c*/ 	.short	0x0100
        /*014e*/ 	.byte	0x06
	.zero		1


	//   ....[6]....
        /*0150*/ 	.word	0x000006b0
        /*0154*/ 	.word	0x000000ff
        /*0158*/ 	.word	0x00000018
        /*015c*/ 	.short	0x0100
        /*015e*/ 	.byte	0x06
	.zero		1


	//   ....[7]....
        /*0160*/ 	.word	0x000006c0
        /*0164*/ 	.word	0x000000ff
        /*0168*/ 	.word	0x00000068
        /*016c*/ 	.short	0x0100
        /*016e*/ 	.byte	0x06
	.zero		1


	//   ....[8]....
        /*0170*/ 	.word	0x000006d0
        /*0174*/ 	.word	0x000000ff
        /*0178*/ 	.word	0x00000020
        /*017c*/ 	.short	0x0100
        /*017e*/ 	.byte	0x06
	.zero		1


	//   ....[9]....
        /*0180*/ 	.word	0x000006e0
        /*0184*/ 	.word	0x000000ff
        /*0188*/ 	.word	0x00000070
        /*018c*/ 	.short	0x0100
        /*018e*/ 	.byte	0x06
	.zero		1


	//   ....[10]....
        /*0190*/ 	.word	0x000006f0
        /*0194*/ 	.word	0x000000ff
        /*0198*/ 	.word	0x00000028
        /*019c*/ 	.short	0x0100
        /*019e*/ 	.byte	0x06
	.zero		1


	//   ....[11]....
        /*01a0*/ 	.word	0x00000700
        /*01a4*/ 	.word	0x000000ff
        /*01a8*/ 	.word	0x00000078
        /*01ac*/ 	.short	0x0100
        /*01ae*/ 	.byte	0x06
	.zero		1


	//   ....[12]....
        /*01b0*/ 	.word	0x00000710
        /*01b4*/ 	.word	0x000000ff
        /*01b8*/ 	.word	0x00000030
        /*01bc*/ 	.short	0x0100
        /*01be*/ 	.byte	0x06
	.zero		1


	//   ....[13]....
        /*01c0*/ 	.word	0x00000720
        /*01c4*/ 	.word	0x000000ff
        /*01c8*/ 	.word	0x00000080
        /*01cc*/ 	.short	0x0100
        /*01ce*/ 	.byte	0x06
	.zero		1


	//   ....[14]....
        /*01d0*/ 	.word	0x00000730
        /*01d4*/ 	.word	0x000000ff
        /*01d8*/ 	.word	0x00000038
        /*01dc*/ 	.short	0x0100
        /*01de*/ 	.byte	0x06
	.zero		1


	//   ....[15]....
        /*01e0*/ 	.word	0x00000740
        /*01e4*/ 	.word	0x000000ff
        /*01e8*/ 	.word	0x00000088
        /*01ec*/ 	.short	0x0100
        /*01ee*/ 	.byte	0x06
	.zero		1


	//   ....[16]....
        /*01f0*/ 	.word	0x00000750
        /*01f4*/ 	.word	0x000000ff
        /*01f8*/ 	.word	0x00000040
        /*01fc*/ 	.short	0x0100
        /*01fe*/ 	.byte	0x06
	.zero		1


	//   ....[17]....
        /*0200*/ 	.word	0x00000760
        /*0204*/ 	.word	0x000000ff
        /*0208*/ 	.word	0x00000090
        /*020c*/ 	.short	0x0100
        /*020e*/ 	.byte	0x06
	.zero		1


	//   ....[18]....
        /*0210*/ 	.word	0x00000770
        /*0214*/ 	.word	0x000000ff
        /*0218*/ 	.word	0x00000048
        /*021c*/ 	.short	0x0100
        /*021e*/ 	.byte	0x06
	.zero		1


	//   ....[19]....
        /*0220*/ 	.word	0x00000780
        /*0224*/ 	.word	0x000000ff
        /*0228*/ 	.word	0x00000098
        /*022c*/ 	.short	0x0100
        /*022e*/ 	.byte	0x06
	.zero		1


	//   ....[20]....
        /*0230*/ 	.word	0x000008b0
        /*0234*/ 	.word	0x000000ff
        /*0238*/ 	.word	0x000000a0
        /*023c*/ 	.short	0x0100
        /*023e*/ 	.byte	0x06
	.zero		1


	//   ....[21]....
        /*0240*/ 	.word	0x000008c0
        /*0244*/ 	.word	0x000000ff
        /*0248*/ 	.word	0x000000a8
        /*024c*/ 	.short	0x0100
        /*024e*/ 	.byte	0x06
	.zero		1


	//   ....[22]....
        /*0250*/ 	.word	0x000009a0
        /*0254*/ 	.word	0x000000ff
        /*0258*/ 	.word	0x000000b0
        /*025c*/ 	.short	0x0100
        /*025e*/ 	.byte	0x05
	.zero		1


	//   ....[23]....
        /*0260*/ 	.word	0x000009b0
        /*0264*/ 	.word	0x000000ff
        /*0268*/ 	.word	0x000000b8
        /*026c*/ 	.short	0x0100
        /*026e*/ 	.byte	0x05
	.zero		1


	//   ....[24]....
        /*0270*/ 	.word	0x00000ae0
        /*0274*/ 	.word	0x000000ff
        /*0278*/ 	.word	0x000000c0
        /*027c*/ 	.short	0x0100
        /*027e*/ 	.byte	0x05
	.zero		1


	//   ....[25]....
        /*0280*/ 	.word	0x00000af0
        /*0284*/ 	.word	0x000000ff
        /*0288*/ 	.word	0x000000d0
        /*028c*/ 	.short	0x0100
        /*028e*/ 	.byte	0x05
	.zero		1


	//   ....[26]....
        /*0290*/ 	.word	0x00000b00
        /*0294*/ 	.word	0x000000ff
        /*0298*/ 	.word	0x000000c8
        /*029c*/ 	.short	0x0100
        /*029e*/ 	.byte	0x05
	.zero		1


	//   ....[27]....
        /*02a0*/ 	.word	0x00000b10
        /*02a4*/ 	.word	0x000000ff
        /*02a8*/ 	.word	0x000000d8
        /*02ac*/ 	.short	0x0100
        /*02ae*/ 	.byte	0x05
	.zero		1


	//   ....[28]....
        /*02b0*/ 	.word	0x00000c30
        /*02b4*/ 	.word	0x000000ff
        /*02b8*/ 	.word	0x000000e0
        /*02bc*/ 	.short	0x0100
        /*02be*/ 	.byte	0x06
	.zero		1


	//   ....[29]....
        /*02c0*/ 	.word	0x00000c40
        /*02c4*/ 	.word	0x000000ff
        /*02c8*/ 	.word	0x00000100
        /*02cc*/ 	.short	0x0100
        /*02ce*/ 	.byte	0x06
	.zero		1


	//   ....[30]....
        /*02d0*/ 	.word	0x00000c50
        /*02d4*/ 	.word	0x000000ff
        /*02d8*/ 	.word	0x000000e8
        /*02dc*/ 	.short	0x0100
        /*02de*/ 	.byte	0x06
	.zero		1


	//   ....[31]....
        /*02e0*/ 	.word	0x00000c60
        /*02e4*/ 	.word	0x000000ff
        /*02e8*/ 	.word	0x00000108
        /*02ec*/ 	.short	0x0100
        /*02ee*/ 	.byte	0x06
	.zero		1


	//   ....[32]....
        /*02f0*/ 	.word	0x00000c70
        /*02f4*/ 	.word	0x000000ff
        /*02f8*/ 	.word	0x000000f0
        /*02fc*/ 	.short	0x0100
        /*02fe*/ 	.byte	0x06
	.zero		1


	//   ....[33]....
        /*0300*/ 	.word	0x00000c80
        /*0304*/ 	.word	0x000000ff
        /*0308*/ 	.word	0x00000110
        /*030c*/ 	.short	0x0100
        /*030e*/ 	.byte	0x06
	.zero		1


	//   ....[34]....
        /*0310*/ 	.word	0x00000c90
        /*0314*/ 	.word	0x000000ff
        /*0318*/ 	.word	0x000000f8
        /*031c*/ 	.short	0x0100
        /*031e*/ 	.byte	0x06
	.zero		1


	//   ....[35]....
        /*0320*/ 	.word	0x00000ca0
        /*0324*/ 	.word	0x000000ff
        /*0328*/ 	.word	0x00000118
        /*032c*/ 	.short	0x0100
        /*032e*/ 	.byte	0x06
	.zero		1


	//   ....[36]....
        /*0330*/ 	.word	0x00000d90
        /*0334*/ 	.word	0x000000ff
        /*0338*/ 	.word	0x00000120
        /*033c*/ 	.short	0x0100
        /*033e*/ 	.byte	0x05
	.zero		1


	//   ....[37]....
        /*0340*/ 	.word	0x00000da0
        /*0344*/ 	.word	0x000000ff
        /*0348*/ 	.word	0x00000130
        /*034c*/ 	.short	0x0100
        /*034e*/ 	.byte	0x05
	.zero		1


	//   ....[38]....
        /*0350*/ 	.word	0x00000db0
        /*0354*/ 	.word	0x000000ff
        /*0358*/ 	.word	0x00000128
        /*035c*/ 	.short	0x0100
        /*035e*/ 	.byte	0x05
	.zero		1


	//   ....[39]....
        /*0360*/ 	.word	0x00000dc0
        /*0364*/ 	.word	0x000000ff
        /*0368*/ 	.word	0x00000138
        /*036c*/ 	.short	0x0100
        /*036e*/ 	.byte	0x05
	.zero		1


	//   ....[40]....
        /*0370*/ 	.word	0x00000ec0
        /*0374*/ 	.word	0x000000ff
        /*0378*/ 	.word	0x00000140
        /*037c*/ 	.short	0x0100
        /*037e*/ 	.byte	0x04
	.zero		1


	//   ....[41]....
        /*0380*/ 	.word	0x00001cb0
        /*0384*/ 	.word	0x00000000
        /*0388*/ 	.word	0x00000130
        /*038c*/ 	.short	0x010a
        /*038e*/ 	.byte	0xff
	.zero		1


	//   ....[42]....
        /*0390*/ 	.word	0x00001ce0
        /*0394*/ 	.word	0x00000000
        /*0398*/ 	.word	0x00000120
        /*039c*/ 	.short	0x0101
        /*039e*/ 	.byte	0xff
	.zero		1


	//   ....[43]....
        /*03a0*/ 	.word	0x00001da0
        /*03a4*/ 	.word	0x000000ff
        /*03a8*/ 	.word	0x00000050
        /*03ac*/ 	.short	0x010a
        /*03ae*/ 	.byte	0x04
	.zero		1


	//   ....[44]....
        /*03b0*/ 	.word	0x00001e50
        /*03b4*/ 	.word	0x000000ff
        /*03b8*/ 	.word	0x00000050
        /*03bc*/ 	.short	0x010a
        /*03be*/ 	.byte	0x21
	.zero		1


	//   ....[45]....
        /*03c0*/ 	.word	0x00002010
        /*03c4*/ 	.word	0x000000ff
        /*03c8*/ 	.word	0x00000050
        /*03cc*/ 	.short	0x010a
        /*03ce*/ 	.byte	0x04
	.zero		1


	//   ....[46]....
        /*03d0*/ 	.word	0x00002120
        /*03d4*/ 	.word	0x000000ff
        /*03d8*/ 	.word	0x000000b8
        /*03dc*/ 	.short	0x0101
        /*03de*/ 	.byte	0x11
	.zero		1


	//   ....[47]....
        /*03e0*/ 	.word	0x00002140
        /*03e4*/ 	.word	0x000000ff
        /*03e8*/ 	.word	0x00000050
        /*03ec*/ 	.short	0x010a
        /*03ee*/ 	.byte	0x05
	.zero		1


	//   ....[48]....
        /*03f0*/ 	.word	0x000021c0
        /*03f4*/ 	.word	0x000000ff
        /*03f8*/ 	.word	0x00000050
        /*03fc*/ 	.short	0x010a
        /*03fe*/ 	.byte	0x21
	.zero		1


	//   ....[49]....
        /*0400*/ 	.word	0x00002350
        /*0404*/ 	.word	0x000000ff
        /*0408*/ 	.word	0x00000050
        /*040c*/ 	.short	0x010a
        /*040e*/ 	.byte	0x05
	.zero		1


	//   ....[50]....
        /*0410*/ 	.word	0x00002480
        /*0414*/ 	.word	0x00000003
        /*0418*/ 	.word	0x000000c0
        /*041c*/ 	.short	0x010a
        /*041e*/ 	.byte	0xff
	.zero		1


	//   ....[51]....
        /*0420*/ 	.word	0x000025d0
        /*0424*/ 	.word	0x00000000
        /*0428*/ 	.word	0x00000000
        /*042c*/ 	.short	0x0101
        /*042e*/ 	.byte	0xff
	.zero		1


	//   ....[52]....
        /*0430*/ 	.word	0x00002af0
        /*0434*/ 	.word	0x000000ff
        /*0438*/ 	.word	0x00000000
        /*043c*/ 	.short	0x010a
        /*043e*/ 	.byte	0x04
	.zero		1


	//   ....[53]....
        /*0440*/ 	.word	0x00002b80
        /*0444*/ 	.word	0x000000ff
        /*0448*/ 	.word	0x00000000
        /*044c*/ 	.short	0x010a
        /*044e*/ 	.byte	0x04
	.zero		1


	//   ....[54]....
        /*0450*/ 	.word	0x00002c10
        /*0454*/ 	.word	0x000000ff
        /*0458*/ 	.word	0x00000000
        /*045c*/ 	.short	0x010a
        /*045e*/ 	.byte	0x04
	.zero		1


	//   ....[55]....
        /*0460*/ 	.word	0x00002ca0
        /*0464*/ 	.word	0x000000ff
        /*0468*/ 	.word	0x00000000
        /*046c*/ 	.short	0x010a
        /*046e*/ 	.byte	0x04
	.zero		1


	//   ....[56]....
        /*0470*/ 	.word	0x00002d30
        /*0474*/ 	.word	0x000000ff
        /*0478*/ 	.word	0x00000000
        /*047c*/ 	.short	0x010a
        /*047e*/ 	.byte	0x04
	.zero		1


	//   ....[57]....
        /*0480*/ 	.word	0x00002dc0
        /*0484*/ 	.word	0x000000ff
        /*0488*/ 	.word	0x00000000
        /*048c*/ 	.short	0x010a
        /*048e*/ 	.byte	0x04
	.zero		1


	//   ....[58]....
        /*0490*/ 	.word	0x00002e50
        /*0494*/ 	.word	0x000000ff
        /*0498*/ 	.word	0x00000000
        /*049c*/ 	.short	0x010a
        /*049e*/ 	.byte	0x04
	.zero		1


	//   ....[59]....
        /*04a0*/ 	.word	0x00002ee0
        /*04a4*/ 	.word	0x000000ff
        /*04a8*/ 	.word	0x00000000
        /*04ac*/ 	.short	0x010a
        /*04ae*/ 	.byte	0x04
	.zero		1


	//   ....[60]....
        /*04b0*/ 	.word	0x00002f70
        /*04b4*/ 	.word	0x000000ff
        /*04b8*/ 	.word	0x00000000
        /*04bc*/ 	.short	0x010a
        /*04be*/ 	.byte	0x04
	.zero		1


	//   ....[61]....
        /*04c0*/ 	.word	0x00003010
        /*04c4*/ 	.word	0x00000000
        /*04c8*/ 	.word	0x00000000
        /*04cc*/ 	.short	0x010a
        /*04ce*/ 	.byte	0xff
	.zero		1


	//   ....[62]....
        /*04d0*/ 	.word	0x00003130
        /*04d4*/ 	.word	0x00000002
        /*04d8*/ 	.word	0x00000120
        /*04dc*/ 	.short	0x010a
        /*04de*/ 	.byte	0xff
	.zero		1


	//   ....[63]....
        /*04e0*/ 	.word	0x000031a0
        /*04e4*/ 	.word	0x00000002
        /*04e8*/ 	.word	0x00000000
        /*04ec*/ 	.short	0x0101
        /*04ee*/ 	.byte	0xff
	.zero		1


	//   ....[64]....
        /*04f0*/ 	.word	0x000031c0
        /*04f4*/ 	.word	0x000000ff
        /*04f8*/ 	.word	0x000000d0
        /*04fc*/ 	.short	0x010a
        /*04fe*/ 	.byte	0x05
	.zero		1


	//   ....[65]....
        /*0500*/ 	.word	0x000032e0
        /*0504*/ 	.word	0x00000002
        /*0508*/ 	.word	0x000000c0
        /*050c*/ 	.short	0x010a
        /*050e*/ 	.byte	0xff
	.zero		1


	//   ....[66]....
        /*0510*/ 	.word	0x000033e0
        /*0514*/ 	.word	0x00000002
        /*0518*/ 	.word	0x00000000
        /*051c*/ 	.short	0x0101
        /*051e*/ 	.byte	0xff
	.zero		1


	//   ....[67]....
        /*0520*/ 	.word	0x00003470
        /*0524*/ 	.word	0x000000ff
        /*0528*/ 	.word	0x000000d0
        /*052c*/ 	.short	0x0106
        /*052e*/ 	.byte	0x05
	.zero		1


	//   ....[68]....
        /*0530*/ 	.word	0x00003490
        /*0534*/ 	.word	0x000000ff
        /*0538*/ 	.word	0x000000d0
        /*053c*/ 	.short	0x010a
        /*053e*/ 	.byte	0x05
	.zero		1


	//   ....[69]....
        /*0540*/ 	.word	0x00003520
        /*0544*/ 	.word	0x000000ff
        /*0548*/ 	.word	0x000000d0
        /*054c*/ 	.short	0x0106
        /*054e*/ 	.byte	0x04
	.zero		1


	//   ....[70]....
        /*0550*/ 	.word	0x00003560
        /*0554*/ 	.word	0x00000000
        /*0558*/ 	.word	0x000000d0
        /*055c*/ 	.short	0x010a
        /*055e*/ 	.byte	0xff
	.zero		1


	//   ....[71]....
        /*0560*/ 	.word	0x000037a0
        /*0564*/ 	.word	0x000000ff
        /*0568*/ 	.word	0x00000008
        /*056c*/ 	.short	0x010a
        /*056e*/ 	.byte	0x04
	.zero		1


	//   ....[72]....
        /*0570*/ 	.word	0x000037c0
        /*0574*/ 	.word	0x000000ff
        /*0578*/ 	.word	0x00000008
        /*057c*/ 	.short	0x010a
        /*057e*/ 	.byte	0x04
	.zero		1


	//   ....[73]....
        /*0580*/ 	.word	0x00003950
        /*0584*/ 	.word	0x000000ff
        /*0588*/ 	.word	0x00000008
        /*058c*/ 	.short	0x010a
        /*058e*/ 	.byte	0x04
	.zero		1


	//   ....[74]....
        /*0590*/ 	.word	0x00003970
        /*0594*/ 	.word	0x000000ff
        /*0598*/ 	.word	0x00000008
        /*059c*/ 	.short	0x010a
        /*059e*/ 	.byte	0x04
	.zero		1


	//   ....[75]....
        /*05a0*/ 	.word	0x00003a30
        /*05a4*/ 	.word	0x000000ff
        /*05a8*/ 	.word	0x00000000
        /*05ac*/ 	.short	0x0101
        /*05ae*/ 	.byte	0x05
	.zero		1


	//   ....[76]....
        /*05b0*/ 	.word	0x00003d70
        /*05b4*/ 	.word	0x00000000
        /*05b8*/ 	.word	0x000000c0
        /*05bc*/ 	.short	0x010a
        /*05be*/ 	.byte	0xff
	.zero		1


	//   ....[77]....
        /*05c0*/ 	.word	0x00003e30
        /*05c4*/ 	.word	0x00000000
        /*05c8*/ 	.word	0x00000000
        /*05cc*/ 	.short	0x0101
        /*05ce*/ 	.byte	0xff
	.zero		1


	//   ....[78]....
        /*05d0*/ 	.word	0x00003ef0
        /*05d4*/ 	.word	0x000000ff
        /*05d8*/ 	.word	0x00000000
        /*05dc*/ 	.short	0x010a
        /*05de*/ 	.byte	0x06
	.zero		1


	//   ....[79]....
        /*05e0*/ 	.word	0x00003f00
        /*05e4*/ 	.word	0x000000ff
        /*05e8*/ 	.word	0x00000100
        /*05ec*/ 	.short	0x010a
        /*05ee*/ 	.byte	0x07
	.zero		1


	//   ....[80]....
        /*05f0*/ 	.word	0x00003fb0
        /*05f4*/ 	.word	0x000000ff
        /*05f8*/ 	.word	0x00000000
        /*05fc*/ 	.short	0x010a
        /*05fe*/ 	.byte	0x06
	.zero		1


	//   ....[81]....
        /*0600*/ 	.word	0x000040e0
        /*0604*/ 	.word	0x000000ff
        /*0608*/ 	.word	0x00000000
        /*060c*/ 	.short	0x010a
        /*060e*/ 	.byte	0x1e
	.zero		1


	//   ....[82]....
        /*0610*/ 	.word	0x000043e0
        /*0614*/ 	.word	0x000000ff
        /*0618*/ 	.word	0x00000000
        /*061c*/ 	.short	0x010a
        /*061e*/ 	.byte	0x07
	.zero		1


	//   ....[83]....
        /*0620*/ 	.word	0x00004470
        /*0624*/ 	.word	0x000000ff
        /*0628*/ 	.word	0x00000000
        /*062c*/ 	.short	0x010a
        /*062e*/ 	.byte	0x07
	.zero		1


	//   ....[84]....
        /*0630*/ 	.word	0x00004500
        /*0634*/ 	.word	0x000000ff
        /*0638*/ 	.word	0x00000000
        /*063c*/ 	.short	0x010a
        /*063e*/ 	.byte	0x07
	.zero		1


	//   ....[85]....
        /*0640*/ 	.word	0x000045a0
        /*0644*/ 	.word	0x00000000
        /*0648*/ 	.word	0x00000000
        /*064c*/ 	.short	0x010a
        /*064e*/ 	.byte	0xff
	.zero		1


	//   ....[86]....
        /*0650*/ 	.word	0x000045e0
        /*0654*/ 	.word	0x00000000
        /*0658*/ 	.word	0x00000000
        /*065c*/ 	.short	0x010a
        /*065e*/ 	.byte	0xff
	.zero		1


	//   ....[87]....
        /*0660*/ 	.word	0x00004650
        /*0664*/ 	.word	0x000000ff
        /*0668*/ 	.word	0x00000000
        /*066c*/ 	.short	0x0101
        /*066e*/ 	.byte	0x06
	.zero		1


	//   ....[88]....
        /*0670*/ 	.word	0x00004690
        /*0674*/ 	.word	0x000000ff
        /*0678*/ 	.word	0x00000140
        /*067c*/ 	.short	0x010a
        /*067e*/ 	.byte	0x05
	.zero		1


	//   ....[89]....
        /*0680*/ 	.word	0x000046e0
        /*0684*/ 	.word	0x000000ff
        /*0688*/ 	.word	0x00000000
        /*068c*/ 	.short	0x0101
        /*068e*/ 	.byte	0x06
	.zero		1


	//   ....[90]....
        /*0690*/ 	.word	0x00004b40
        /*0694*/ 	.word	0x00000007
        /*0698*/ 	.word	0x000000c0
        /*069c*/ 	.short	0x010a
        /*069e*/ 	.byte	0xff
	.zero		1


	//   ....[91]....
        /*06a0*/ 	.word	0x00004cb0
        /*06a4*/ 	.word	0x00000000
        /*06a8*/ 	.word	0x00000000
        /*06ac*/ 	.short	0x0101
        /*06ae*/ 	.byte	0xff
	.zero		1


	//   ....[92]....
        /*06b0*/ 	.word	0x000050c0
        /*06b4*/ 	.word	0x000000ff
        /*06b8*/ 	.word	0x000000b8
        /*06bc*/ 	.short	0x010a
        /*06be*/ 	.byte	0x13
	.zero		1


	//   ....[93]....
        /*06c0*/ 	.word	0x00005230
        /*06c4*/ 	.word	0x000000ff
        /*06c8*/ 	.word	0x000000a8
        /*06cc*/ 	.short	0x010a
        /*06ce*/ 	.byte	0x13
	.zero		1


	//   ....[94]....
        /*06d0*/ 	.word	0x00005440
        /*06d4*/ 	.word	0x000000ff
        /*06d8*/ 	.word	0x000000a0
        /*06dc*/ 	.short	0x010b
        /*06de*/ 	.byte	0x13
	.zero		1


	//   ....[95]....
        /*06e0*/ 	.word	0x00005450
        /*06e4*/ 	.word	0x000000ff
        /*06e8*/ 	.word	0x00000000
        /*06ec*/ 	.short	0x0101
        /*06ee*/ 	.byte	0x36
	.zero		1


	//   ....[96]....
        /*06f0*/ 	.word	0x00005490
        /*06f4*/ 	.word	0x00000000
        /*06f8*/ 	.word	0x000000a8
        /*06fc*/ 	.short	0x010a
        /*06fe*/ 	.byte	0xff
	.zero		1


	//   ....[97]....
        /*0700*/ 	.word	0x00005790
        /*0704*/ 	.word	0x00000003
        /*0708*/ 	.word	0x000000c0
        /*070c*/ 	.short	0x010a
        /*070e*/ 	.byte	0xff
	.zero		1


	//   ....[98]....
        /*0710*/ 	.word	0x00005910
        /*0714*/ 	.word	0x00000000
        /*0718*/ 	.word	0x00000000
        /*071c*/ 	.short	0x0101
        /*071e*/ 	.byte	0xff
	.zero		1


	//   ....[99]....
        /*0720*/ 	.word	0x00006300
        /*0724*/ 	.word	0x000000ff
        /*0728*/ 	.word	0x000000a0
        /*072c*/ 	.short	0x010a
        /*072e*/ 	.byte	0x39
	.zero		1


	//   ....[100]....
        /*0730*/ 	.word	0x00006310
        /*0734*/ 	.word	0x0000008f
        /*0738*/ 	.word	0x000000e0
        /*073c*/ 	.short	0x010a
        /*073e*/ 	.byte	0xff
	.zero		1


	//   ....[101]....
        /*0740*/ 	.word	0x000064a0
        /*0744*/ 	.word	0x000000ff
        /*0748*/ 	.word	0x000000a0
        /*074c*/ 	.short	0x010a
        /*074e*/ 	.byte	0x39
	.zero		1


	//   ....[102]....
        /*0750*/ 	.word	0x000065a0
        /*0754*/ 	.word	0x000000ff
        /*0758*/ 	.word	0x00000000
        /*075c*/ 	.short	0x0101
        /*075e*/ 	.byte	0x04
	.zero		1


	//   ....[103]....
        /*0760*/ 	.word	0x00006600
        /*0764*/ 	.word	0x0000008f
        /*0768*/ 	.word	0x000000e0
        /*076c*/ 	.short	0x010a
        /*076e*/ 	.byte	0xff
	.zero		1


	//   ....[104]....
        /*0770*/ 	.word	0x00006bf0
        /*0774*/ 	.word	0x0000008f
        /*0778*/ 	.word	0x00000000
        /*077c*/ 	.short	0x0101
        /*077e*/ 	.byte	0xff
	.zero		1


	//   ....[105]....
        /*0780*/ 	.word	0x00007a50
        /*0784*/ 	.word	0x00000000
        /*0788*/ 	.word	0x00000130
        /*078c*/ 	.short	0x010a
        /*078e*/ 	.byte	0xff
	.zero		1


	//   ....[106]....
        /*0790*/ 	.word	0x00007ab0
        /*0794*/ 	.word	0x00000000
        /*0798*/ 	.word	0x00000050
        /*079c*/ 	.short	0x010a
        /*079e*/ 	.byte	0xff
	.zero		1


	//   ....[107]....
        /*07a0*/ 	.word	0x00007b10
        /*07a4*/ 	.word	0x00000000
        /*07a8*/ 	.word	0x00000050
        /*07ac*/ 	.short	0x010a
        /*07ae*/ 	.byte	0xff
	.zero		1


	//   ....[108]....
        /*07b0*/ 	.word	0x00007b60
        /*07b4*/ 	.word	0x00000003
        /*07b8*/ 	.word	0x000000c0
        /*07bc*/ 	.short	0x010a
        /*07be*/ 	.byte	0xff
	.zero		1


	//   ....[109]....
        /*07c0*/ 	.word	0x00007bc0
        /*07c4*/ 	.word	0x00000000
        /*07c8*/ 	.word	0x00000000
        /*07cc*/ 	.short	0x010a
        /*07ce*/ 	.byte	0xff
	.zero		1


	//   ....[110]....
        /*07d0*/ 	.word	0x00007c20
        /*07d4*/ 	.word	0x00000000
        /*07d8*/ 	.word	0x00000000
        /*07dc*/ 	.short	0x010a
        /*07de*/ 	.byte	0xff
	.zero		1


	//   ....[111]....
        /*07e0*/ 	.word	0x00007c80
        /*07e4*/ 	.word	0x00000000
        /*07e8*/ 	.word	0x00000000
        /*07ec*/ 	.short	0x010a
        /*07ee*/ 	.byte	0xff
	.zero		1


	//   ....[112]....
        /*07f0*/ 	.word	0x00007ce0
        /*07f4*/ 	.word	0x00000000
        /*07f8*/ 	.word	0x00000000
        /*07fc*/ 	.short	0x010a
        /*07fe*/ 	.byte	0xff
	.zero		1


	//   ....[113]....
        /*0800*/ 	.word	0x00007d40
        /*0804*/ 	.word	0x00000000
        /*0808*/ 	.word	0x00000000
        /*080c*/ 	.short	0x010a
        /*080e*/ 	.byte	0xff
	.zero		1


	//   ....[114]....
        /*0810*/ 	.word	0x00007da0
        /*0814*/ 	.word	0x00000000
        /*0818*/ 	.word	0x00000000
        /*081c*/ 	.short	0x010a
        /*081e*/ 	.byte	0xff
	.zero		1


	//   ....[115]....
        /*0820*/ 	.word	0x00007e00
        /*0824*/ 	.word	0x00000000
        /*0828*/ 	.word	0x00000000
        /*082c*/ 	.short	0x010a
        /*082e*/ 	.byte	0xff
	.zero		1


	//   ....[116]....
        /*0830*/ 	.word	0x00007e60
        /*0834*/ 	.word	0x00000000
        /*0838*/ 	.word	0x00000000
        /*083c*/ 	.short	0x010a
        /*083e*/ 	.byte	0xff
	.zero		1


	//   ....[117]....
        /*0840*/ 	.word	0x00007ec0
        /*0844*/ 	.word	0x00000000
        /*0848*/ 	.word	0x00000000
        /*084c*/ 	.short	0x010a
        /*084e*/ 	.byte	0xff
	.zero		1


	//   ....[118]....
        /*0850*/ 	.word	0x00007f10
        /*0854*/ 	.word	0x00000002
        /*0858*/ 	.word	0x00000120
        /*085c*/ 	.short	0x010a
        /*085e*/ 	.byte	0xff
	.zero		1


	//   ....[119]....
        /*0860*/ 	.word	0x00007f70
        /*0864*/ 	.word	0x00000002
        /*0868*/ 	.word	0x000000d0
        /*086c*/ 	.short	0x010a
        /*086e*/ 	.byte	0xff
	.zero		1


	//   ....[120]....
        /*0870*/ 	.word	0x00007fc0
        /*0874*/ 	.word	0x00000002
        /*0878*/ 	.word	0x000000c0
        /*087c*/ 	.short	0x010a
        /*087e*/ 	.byte	0xff
	.zero		1


	//   ....[121]....
        /*0880*/ 	.word	0x00008020
        /*0884*/ 	.word	0x00000000
        /*0888*/ 	.word	0x000000d0
        /*088c*/ 	.short	0x010a
        /*088e*/ 	.byte	0xff
	.zero		1


	//   ....[122]....
        /*0890*/ 	.word	0x00008080
        /*0894*/ 	.word	0x00000005
        /*0898*/ 	.word	0x00000008
        /*089c*/ 	.short	0x010a
        /*089e*/ 	.byte	0xff
	.zero		1


	//   ....[123]....
        /*08a0*/ 	.word	0x00008170
        /*08a4*/ 	.word	0x00000000
        /*08a8*/ 	.word	0x00000008
        /*08ac*/ 	.short	0x010a
        /*08ae*/ 	.byte	0xff
	.zero		1


	//   ....[124]....
        /*08b0*/ 	.word	0x000081c0
        /*08b4*/ 	.word	0x00000000
        /*08b8*/ 	.word	0x000000c0
        /*08bc*/ 	.short	0x010a
        /*08be*/ 	.byte	0xff
	.zero		1


	//   ....[125]....
        /*08c0*/ 	.word	0x00008220
        /*08c4*/ 	.word	0x00000000
        /*08c8*/ 	.word	0x00000100
        /*08cc*/ 	.short	0x010a
        /*08ce*/ 	.byte	0xff
	.zero		1


	//   ....[126]....
        /*08d0*/ 	.word	0x00008280
        /*08d4*/ 	.word	0x00000000
        /*08d8*/ 	.word	0x00000000
        /*08dc*/ 	.short	0x010a
        /*08de*/ 	.byte	0xff
	.zero		1


	//   ....[127]....
        /*08e0*/ 	.word	0x000082e0
        /*08e4*/ 	.word	0x00000000
        /*08e8*/ 	.word	0x00000000
        /*08ec*/ 	.short	0x010a
        /*08ee*/ 	.byte	0xff
	.zero		1


	//   ....[128]....
        /*08f0*/ 	.word	0x00008340
        /*08f4*/ 	.word	0x00000000
        /*08f8*/ 	.word	0x00000000
        /*08fc*/ 	.short	0x010a
        /*08fe*/ 	.byte	0xff
	.zero		1


	//   ....[129]....
        /*0900*/ 	.word	0x000083a0
        /*0904*/ 	.word	0x00000000
        /*0908*/ 	.word	0x00000000
        /*090c*/ 	.short	0x010a
        /*090e*/ 	.byte	0xff
	.zero		1


	//   ....[130]....
        /*0910*/ 	.word	0x00008400
        /*0914*/ 	.word	0x00000000
        /*0918*/ 	.word	0x00000140
        /*091c*/ 	.short	0x010a
        /*091e*/ 	.byte	0xff
	.zero		1


	//   ....[131]....
        /*0920*/ 	.word	0x00008450
        /*0924*/ 	.word	0x00000007
        /*0928*/ 	.word	0x000000c0
        /*092c*/ 	.short	0x010a
        /*092e*/ 	.byte	0xff
	.zero		1


	//   ....[132]....
        /*0930*/ 	.word	0x000084b0
        /*0934*/ 	.word	0x00000000
        /*0938*/ 	.word	0x000000b8
        /*093c*/ 	.short	0x010a
        /*093e*/ 	.byte	0xff
	.zero		1


	//   ....[133]....
        /*0940*/ 	.word	0x00008510
        /*0944*/ 	.word	0x00000000
        /*0948*/ 	.word	0x000000a8
        /*094c*/ 	.short	0x010a
        /*094e*/ 	.byte	0xff
	.zero		1


	//   ....[134]....
        /*0950*/ 	.word	0x00008560
        /*0954*/ 	.word	0x00000003
        /*0958*/ 	.word	0x000000c0
        /*095c*/ 	.short	0x010a
        /*095e*/ 	.byte	0xff
	.zero		1


	//   ....[135]....
        /*0960*/ 	.word	0x000085c0
        /*0964*/ 	.word	0x00000000
        /*0968*/ 	.word	0x000000a0
        /*096c*/ 	.short	0x010a
        /*096e*/ 	.byte	0xff
	.zero		1


	//   ....[136]....
        /*0970*/ 	.word	0x00008610
        /*0974*/ 	.word	0x0000008f
        /*0978*/ 	.word	0x000000e0
        /*097c*/ 	.short	0x010a
        /*097e*/ 	.byte	0xff
	.zero		1


	//----- nvinfo : EIATTR_NUM_MBARRIERS
	.align		4
.L_47:
        /*0980*/ 	.byte	0x03, 0x38
        /*0982*/ 	.short	0x0029


	//----- nvinfo : EIATTR_EXIT_INSTR_OFFSETS
	.align		4
        /*0984*/ 	.byte	0x04, 0x1c
        /*0986*/ 	.short	(.L_49 - .L_48)


	//   ....[0]....
.L_48:
        /*0988*/ 	.word	0x00003040


	//   ....[1]....
        /*098c*/ 	.word	0x00003530


	//   ....[2]....
        /*0990*/ 	.word	0x00003590


	//   ....[3]....
        /*0994*/ 	.word	0x00004910


	//   ....[4]....
        /*0998*/ 	.word	0x000054c0


	//   ....[5]....
        /*099c*/ 	.word	0x00005500


	//   ....[6]....
        /*09a0*/ 	.word	0x00007a40


	//----- nvinfo : EIATTR_MAX_THREADS
	.align		4
.L_49:
        /*09a4*/ 	.byte	0x04, 0x05
        /*09a6*/ 	.short	(.L_51 - .L_50)
.L_50:
        /*09a8*/ 	.word	0x00000100
        /*09ac*/ 	.word	0x00000001
        /*09b0*/ 	.word	0x00000001


	//----- nvinfo : EIATTR_CRS_STACK_SIZE
	.align		4
.L_51:
        /*09b4*/ 	.byte	0x04, 0x1e
        /*09b6*/ 	.short	(.L_53 - .L_52)
.L_52:
        /*09b8*/ 	.word	0x00000000


	//----- nvinfo : EIATTR_CBANK_PARAM_SIZE
	.align		4
.L_53:
        /*09bc*/ 	.byte	0x03, 0x19
        /*09be*/ 	.short	0x0800


	//----- nvinfo : EIATTR_PARAM_CBANK
	.align		4
        /*09c0*/ 	.byte	0x04, 0x0a
        /*09c2*/ 	.short	(.L_55 - .L_54)
	.align		4
.L_54:
        /*09c4*/ 	.word	index@(.nv.constant0._ZN7cutlass13device_kernelINS_4gemm6kernel13GemmUniversalIN4cute5tupleIJiiiiEEENS1_10collective13CollectiveMmaINS1_35MainloopSm100TmaUmmaWarpSpecializedILi10ELi2ELi4ENS5_IJNS4_1CILi4EEESB_NSA_ILi1EEEEEEEENS5_IJNSA_ILi256EEENSA_ILi64EEENSA_ILi128EEEEEENS_12float_e4m3_tENS5_IJlSC_lEEESJ_SK_NS4_8TiledMMAINS4_8MMA_AtomIJNS4_10MMA_TraitsINS4_25SM100_MMA_F8F6F4_2x1SM_SSEJSJ_SJ_fSF_SG_NS4_17integral_constantINS4_4UMMA5MajorELSR_0EEESS_NSP_INSQ_7ScaleInELST_0EEESU_EEEEEENS4_6LayoutINS5_IJSC_SC_SC_EEENS5_IJNSA_ILi0EEESZ_SZ_EEEEENS5_IJNS4_10UnderscoreES12_S12_EEEEENS4_28SM100_TMA_2SM_LOAD_MULTICASTENS4_14ComposedLayoutINS4_7SwizzleILi3ELi4ELi3EEENS4_18smem_ptr_flag_bitsILi8EEENSX_INS5_IJNSA_ILi8EEESH_EEENS5_IJSH_SC_EEEEEEEvNS4_8identityES15_S1F_vS1G_EENS_8epilogue10collective18CollectiveEpilogueINS1I_23Sm100TmaWarpSpecializedILi1ELi1ELi64ELb0ELb0EEEJNS5_IJSH_SG_SH_EEENS5_IJNSX_ISH_SC_EENSX_ISG_SC_EEEEESJ_SK_SJ_SK_NS1I_6fusion15FusionCallbacksIS1M_NS1R_17LinearCombinationISJ_fSJ_fLNS_15FloatRoundStyleE2EEES1N_S1Q_JEEENS4_5SM1004TMEM4LOAD26SM100_TMEM_LOAD_32dp32b64xENS4_13SM90_TMA_LOADENS16_INS17_ILi2ELi4ELi3EEES1A_NSX_INS5_IJS1B_SG_EEENS5_IJSG_SC_EEEEEEENS4_39AutoVectorizingCopyWithAssumedAlignmentILi128EEENS4_14SM90_TMA_STOREES26_S28_S28_EEEvvEEEEvNT_6ParamsE)
        /*09c8*/ 	.short	0x0380
        /*09ca*/ 	.short	0x0800


	//----- nvinfo : EIATTR_SW_WAR
	.align		4
.L_55:
        /*09cc*/ 	.byte	0x04, 0x36
        /*09ce*/ 	.short	(.L_57 - .L_56)
.L_56:
        /*09d0*/ 	.word	0x00000008
.L_57:


//--------------------- .nv.callgraph             --------------------------
	.section	.nv.callgraph,"",@"SHT_CUDA_CALLGRAPH"
	.align	4
	.sectionentsize	8
	.align		4
        /*0000*/ 	.word	0x00000000
	.align		4
        /*0004*/ 	.word	0xffffffff
	.align		4
        /*0008*/ 	.word	index@(_ZN7cutlass13device_kernelINS_4gemm6kernel13GemmUniversalIN4cute5tupleIJiiiiEEENS1_10collective13CollectiveMmaINS1_35MainloopSm100TmaUmmaWarpSpecializedILi10ELi2ELi4ENS5_IJNS4_1CILi4EEESB_NSA_ILi1EEEEEEEENS5_IJNSA_ILi256EEENSA_ILi64EEENSA_ILi128EEEEEENS_12float_e4m3_tENS5_IJlSC_lEEESJ_SK_NS4_8TiledMMAINS4_8MMA_AtomIJNS4_10MMA_TraitsINS4_25SM100_MMA_F8F6F4_2x1SM_SSEJSJ_SJ_fSF_SG_NS4_17integral_constantINS4_4UMMA5MajorELSR_0EEESS_NSP_INSQ_7ScaleInELST_0EEESU_EEEEEENS4_6LayoutINS5_IJSC_SC_SC_EEENS5_IJNSA_ILi0EEESZ_SZ_EEEEENS5_IJNS4_10UnderscoreES12_S12_EEEEENS4_28SM100_TMA_2SM_LOAD_MULTICASTENS4_14ComposedLayoutINS4_7SwizzleILi3ELi4ELi3EEENS4_18smem_ptr_flag_bitsILi8EEENSX_INS5_IJNSA_ILi8EEESH_EEENS5_IJSH_SC_EEEEEEEvNS4_8identityES15_S1F_vS1G_EENS_8epilogue10collective18CollectiveEpilogueINS1I_23Sm100TmaWarpSpecializedILi1ELi1ELi64ELb0ELb0EEEJNS5_IJSH_SG_SH_EEENS5_IJNSX_ISH_SC_EENSX_ISG_SC_EEEEESJ_SK_SJ_SK_NS1I_6fusion15FusionCallbacksIS1M_NS1R_17LinearCombinationISJ_fSJ_fLNS_15FloatRoundStyleE2EEES1N_S1Q_JEEENS4_5SM1004TMEM4LOAD26SM100_TMEM_LOAD_32dp32b64xENS4_13SM90_TMA_LOADENS16_INS17_ILi2ELi4ELi3EEES1A_NSX_INS5_IJS1B_SG_EEENS5_IJSG_SC_EEEEEEENS4_39AutoVectorizingCopyWithAssumedAlignmentILi128EEENS4_14SM90_TMA_STOREES26_S28_S28_EEEvvEEEEvNT_6ParamsE)
	.align		4
        /*000c*/ 	.word	index@(__assertfail)
	.align		4
        /*0010*/ 	.word	0x00000000
	.align		4
        /*0014*/ 	.word	0xfffffffe
	.align		4
        /*0018*/ 	.word	0x00000000
	.align		4
        /*001c*/ 	.word	0xfffffffd
	.align		4
        /*0020*/ 	.word	0x00000000
	.align		4
        /*0024*/ 	.word	0xfffffffc


//--------------------- .nv.constant4             --------------------------
	.section	.nv.constant4,"a",@progbits
	.align	8
	.align		8
.nv.constant4:
        /*0000*/ 	.dword	__assertfail
	.align		8
        /*0008*/ 	.dword	__unnamed_1
	.align		8
        /*0010*/ 	.dword	__unnamed_2
	.align		8
        /*0018*/ 	.dword	_ZN40_INTERNAL_5d1e10b5_4_k_cu_222bbb06_215614cuda3std3__45__cpo5beginE
	.align		8
        /*0020*/ 	.dword	_ZN40_INTERNAL_5d1e10b5_4_k_cu_222bbb06_215614cuda3std3__45__cpo3endE
	.align		8
        /*0028*/ 	.dword	_ZN40_INTERNAL_5d1e10b5_4_k_cu_222bbb06_215614cuda3std3__45__cpo6cbeginE
	.align		8
        /*0030*/ 	.dword	_ZN40_INTERNAL_5d1e10b5_4_k_cu_222bbb06_215614cuda3std3__45__cpo4cendE
	.align		8
        /*0038*/ 	.dword	_ZN40_INTERNAL_5d1e10b5_4_k_cu_222bbb06_215614cuda3std3__442_GLOBAL__N__5d1e10b5_4_k_cu_222bbb06_215616ignoreE
	.align		8
        /*0040*/ 	.dword	_ZN40_INTERNAL_5d1e10b5_4_k_cu_222bbb06_215614cuda3std3__419piecewise_constructE
	.align		8
        /*0048*/ 	.dword	_ZN40_INTERNAL_5d1e10b5_4_k_cu_222bbb06_215614cuda3std3__48in_placeE
	.align		8
        /*0050*/ 	.dword	_ZN40_INTERNAL_5d1e10b5_4_k_cu_222bbb06_215614cuda3std6ranges3__45__cpo4swapE
	.align		8
        /*0058*/ 	.dword	_ZN40_INTERNAL_5d1e10b5_4_k_cu_222bbb06_215614cuda3std6ranges3__45__cpo9iter_moveE
	.align		8
        /*0060*/ 	.dword	_ZN40_INTERNAL_5d1e10b5_4_k_cu_222bbb06_215614cute7productE
	.align		8
        /*0068*/ 	.dword	_ZN40_INTERNAL_5d1e10b5_4_k_cu_222bbb06_215614cute1_E
	.align		8
        /*0070*/ 	.dword	$str$25
	.align		8
        /*0078*/ 	.dword	$str$26
	.align		8
        /*0080*/ 	.dword	$str$27
	.align		8
        /*0088*/ 	.dword	$str$28


//--------------------- .text._ZN7cutlass13device_kernelINS_4gemm6kernel13GemmUniversalIN4cute5tupleIJiiiiEEENS1_10collective13CollectiveMmaINS1_35MainloopSm100TmaUmmaWarpSpecializedILi10ELi2ELi4ENS5_IJNS4_1CILi4EEESB_NSA_ILi1EEEEEEEENS5_IJNSA_ILi256EEENSA_ILi64EEENSA_ILi128EEEEEENS_12float_e4m3_tENS5_IJlSC_lEEESJ_SK_NS4_8TiledMMAINS4_8MMA_AtomIJNS4_10MMA_TraitsINS4_25SM100_MMA_F8F6F4_2x1SM_SSEJSJ_SJ_fSF_SG_NS4_17integral_constantINS4_4UMMA5MajorELSR_0EEESS_NSP_INSQ_7ScaleInELST_0EEESU_EEEEEENS4_6LayoutINS5_IJSC_SC_SC_EEENS5_IJNSA_ILi0EEESZ_SZ_EEEEENS5_IJNS4_10UnderscoreES12_S12_EEEEENS4_28SM100_TMA_2SM_LOAD_MULTICASTENS4_14ComposedLayoutINS4_7SwizzleILi3ELi4ELi3EEENS4_18smem_ptr_flag_bitsILi8EEENSX_INS5_IJNSA_ILi8EEESH_EEENS5_IJSH_SC_EEEEEEEvNS4_8identityES15_S1F_vS1G_EENS_8epilogue10collective18CollectiveEpilogueINS1I_23Sm100TmaWarpSpecializedILi1ELi1ELi64ELb0ELb0EEEJNS5_IJSH_SG_SH_EEENS5_IJNSX_ISH_SC_EENSX_ISG_SC_EEEEESJ_SK_SJ_SK_NS1I_6fusion15FusionCallbacksIS1M_NS1R_17LinearCombinationISJ_fSJ_fLNS_15FloatRoundStyleE2EEES1N_S1Q_JEEENS4_5SM1004TMEM4LOAD26SM100_TMEM_LOAD_32dp32b64xENS4_13SM90_TMA_LOADENS16_INS17_ILi2ELi4ELi3EEES1A_NSX_INS5_IJS1B_SG_EEENS5_IJSG_SC_EEEEEEENS4_39AutoVectorizingCopyWithAssumedAlignmentILi128EEENS4_14SM90_TMA_STOREES26_S28_S28_EEEvvEEEEvNT_6ParamsE --------------------------
	.section	.text._ZN7cutlass13device_kernelINS_4gemm6kernel13GemmUniversalIN4cute5tupleIJiiiiEEENS1_10collective13CollectiveMmaINS1_35MainloopSm100TmaUmmaWarpSpecializedILi10ELi2ELi4ENS5_IJNS4_1CILi4EEESB_NSA_ILi1EEEEEEEENS5_IJNSA_ILi256EEENSA_ILi64EEENSA_ILi128EEEEEENS_12float_e4m3_tENS5_IJlSC_lEEESJ_SK_NS4_8TiledMMAINS4_8MMA_AtomIJNS4_10MMA_TraitsINS4_25SM100_MMA_F8F6F4_2x1SM_SSEJSJ_SJ_fSF_SG_NS4_17integral_constantINS4_4UMMA5MajorELSR_0EEESS_NSP_INSQ_7ScaleInELST_0EEESU_EEEEEENS4_6LayoutINS5_IJSC_SC_SC_EEENS5_IJNSA_ILi0EEESZ_SZ_EEEEENS5_IJNS4_10UnderscoreES12_S12_EEEEENS4_28SM100_TMA_2SM_LOAD_MULTICASTENS4_14ComposedLayoutINS4_7SwizzleILi3ELi4ELi3EEENS4_18smem_ptr_flag_bitsILi8EEENSX_INS5_IJNSA_ILi8EEESH_EEENS5_IJSH_SC_EEEEEEEvNS4_8identityES15_S1F_vS1G_EENS_8epilogue10collective18CollectiveEpilogueINS1I_23Sm100TmaWarpSpecializedILi1ELi1ELi64ELb0ELb0EEEJNS5_IJSH_SG_SH_EEENS5_IJNSX_ISH_SC_EENSX_ISG_SC_EEEEESJ_SK_SJ_SK_NS1I_6fusion15FusionCallbacksIS1M_NS1R_17LinearCombinationISJ_fSJ_fLNS_15FloatRoundStyleE2EEES1N_S1Q_JEEENS4_5SM1004TMEM4LOAD26SM100_TMEM_LOAD_32dp32b64xENS4_13SM90_TMA_LOADENS16_INS17_ILi2ELi4ELi3EEES1A_NSX_INS5_IJS1B_SG_EEENS5_IJSG_SC_EEEEEEENS4_39AutoVectorizingCopyWithAssumedAlignmentILi128EEENS4_14SM90_TMA_STOREES26_S28_S28_EEEvvEEEEvNT_6ParamsE,"ax",@progbits
	.align	128
.text._ZN7cutlass13device_kernelINS_4gemm6kernel13GemmUniversalIN4cute5tupleIJiiiiEEENS1_10collective13CollectiveMmaINS1_35MainloopSm100TmaUmmaWarpSpecializedILi10ELi2ELi4ENS5_IJNS4_1CILi4EEESB_NSA_ILi1EEEEEEEENS5_IJNSA_ILi256EEENSA_ILi64EEENSA_ILi128EEEEEENS_12float_e4m3_tENS5_IJlSC_lEEESJ_SK_NS4_8TiledMMAINS4_8MMA_AtomIJNS4_10MMA_TraitsINS4_25SM100_MMA_F8F6F4_2x1SM_SSEJSJ_SJ_fSF_SG_NS4_17integral_constantINS4_4UMMA5MajorELSR_0EEESS_NSP_INSQ_7ScaleInELST_0EEESU_EEEEEENS4_6LayoutINS5_IJSC_SC_SC_EEENS5_IJNSA_ILi0EEESZ_SZ_EEEEENS5_IJNS4_10UnderscoreES12_S12_EEEEENS4_28SM100_TMA_2SM_LOAD_MULTICASTENS4_14ComposedLayoutINS4_7SwizzleILi3ELi4ELi3EEENS4_18smem_ptr_flag_bitsILi8EEENSX_INS5_IJNSA_ILi8EEESH_EEENS5_IJSH_SC_EEEEEEEvNS4_8identityES15_S1F_vS1G_EENS_8epilogue10collective18CollectiveEpilogueINS1I_23Sm100TmaWarpSpecializedILi1ELi1ELi64ELb0ELb0EEEJNS5_IJSH_SG_SH_EEENS5_IJNSX_ISH_SC_EENSX_ISG_SC_EEEEESJ_SK_SJ_SK_NS1I_6fusion15FusionCallbacksIS1M_NS1R_17LinearCombinationISJ_fSJ_fLNS_15FloatRoundStyleE2EEES1N_S1Q_JEEENS4_5SM1004TMEM4LOAD26SM100_TMEM_LOAD_32dp32b64xENS4_13SM90_TMA_LOADENS16_INS17_ILi2ELi4ELi3EEES1A_NSX_INS5_IJS1B_SG_EEENS5_IJSG_SC_EEEEEEENS4_39AutoVectorizingCopyWithAssumedAlignmentILi128EEENS4_14SM90_TMA_STOREES26_S28_S28_EEEvvEEEEvNT_6ParamsE:
        .type           _ZN7cutlass13device_kernelINS_4gemm6kernel13GemmUniversalIN4cute5tupleIJiiiiEEENS1_10collective13CollectiveMmaINS1_35MainloopSm100TmaUmmaWarpSpecializedILi10ELi2ELi4ENS5_IJNS4_1CILi4EEESB_NSA_ILi1EEEEEEEENS5_IJNSA_ILi256EEENSA_ILi64EEENSA_ILi128EEEEEENS_12float_e4m3_tENS5_IJlSC_lEEESJ_SK_NS4_8TiledMMAINS4_8MMA_AtomIJNS4_10MMA_TraitsINS4_25SM100_MMA_F8F6F4_2x1SM_SSEJSJ_SJ_fSF_SG_NS4_17integral_constantINS4_4UMMA5MajorELSR_0EEESS_NSP_INSQ_7ScaleInELST_0EEESU_EEEEEENS4_6LayoutINS5_IJSC_SC_SC_EEENS5_IJNSA_ILi0EEESZ_SZ_EEEEENS5_IJNS4_10UnderscoreES12_S12_EEEEENS4_28SM100_TMA_2SM_LOAD_MULTICASTENS4_14ComposedLayoutINS4_7SwizzleILi3ELi4ELi3EEENS4_18smem_ptr_flag_bitsILi8EEENSX_INS5_IJNSA_ILi8EEESH_EEENS5_IJSH_SC_EEEEEEEvNS4_8identityES15_S1F_vS1G_EENS_8epilogue10collective18CollectiveEpilogueINS1I_23Sm100TmaWarpSpecializedILi1ELi1ELi64ELb0ELb0EEEJNS5_IJSH_SG_SH_EEENS5_IJNSX_ISH_SC_EENSX_ISG_SC_EEEEESJ_SK_SJ_SK_NS1I_6fusion15FusionCallbacksIS1M_NS1R_17LinearCombinationISJ_fSJ_fLNS_15FloatRoundStyleE2EEES1N_S1Q_JEEENS4_5SM1004TMEM4LOAD26SM100_TMEM_LOAD_32dp32b64xENS4_13SM90_TMA_LOADENS16_INS17_ILi2ELi4ELi3EEES1A_NSX_INS5_IJS1B_SG_EEENS5_IJSG_SC_EEEEEEENS4_39AutoVectorizingCopyWithAssumedAlignmentILi128EEENS4_14SM90_TMA_STOREES26_S28_S28_EEEvvEEEEvNT_6ParamsE,@function
        .size           _ZN7cutlass13device_kernelINS_4gemm6kernel13GemmUniversalIN4cute5tupleIJiiiiEEENS1_10collective13CollectiveMmaINS1_35MainloopSm100TmaUmmaWarpSpecializedILi10ELi2ELi4ENS5_IJNS4_1CILi4EEESB_NSA_ILi1EEEEEEEENS5_IJNSA_ILi256EEENSA_ILi64EEENSA_ILi128EEEEEENS_12float_e4m3_tENS5_IJlSC_lEEESJ_SK_NS4_8TiledMMAINS4_8MMA_AtomIJNS4_10MMA_TraitsINS4_25SM100_MMA_F8F6F4_2x1SM_SSEJSJ_SJ_fSF_SG_NS4_17integral_constantINS4_4UMMA5MajorELSR_0EEESS_NSP_INSQ_7ScaleInELST_0EEESU_EEEEEENS4_6LayoutINS5_IJSC_SC_SC_EEENS5_IJNSA_ILi0EEESZ_SZ_EEEEENS5_IJNS4_10UnderscoreES12_S12_EEEEENS4_28SM100_TMA_2SM_LOAD_MULTICASTENS4_14ComposedLayoutINS4_7SwizzleILi3ELi4ELi3EEENS4_18smem_ptr_flag_bitsILi8EEENSX_INS5_IJNSA_ILi8EEESH_EEENS5_IJSH_SC_EEEEEEEvNS4_8identityES15_S1F_vS1G_EENS_8epilogue10collective18CollectiveEpilogueINS1I_23Sm100TmaWarpSpecializedILi1ELi1ELi64ELb0ELb0EEEJNS5_IJSH_SG_SH_EEENS5_IJNSX_ISH_SC_EENSX_ISG_SC_EEEEESJ_SK_SJ_SK_NS1I_6fusion15FusionCallbacksIS1M_NS1R_17LinearCombinationISJ_fSJ_fLNS_15FloatRoundStyleE2EEES1N_S1Q_JEEENS4_5SM1004TMEM4LOAD26SM100_TMEM_LOAD_32dp32b64xENS4_13SM90_TMA_LOADENS16_INS17_ILi2ELi4ELi3EEES1A_NSX_INS5_IJS1B_SG_EEENS5_IJSG_SC_EEEEEEENS4_39AutoVectorizingCopyWithAssumedAlignmentILi128EEENS4_14SM90_TMA_STOREES26_S28_S28_EEEvvEEEEvNT_6ParamsE,(.L_x_168 - _ZN7cutlass13device_kernelINS_4gemm6kernel13GemmUniversalIN4cute5tupleIJiiiiEEENS1_10collective13CollectiveMmaINS1_35MainloopSm100TmaUmmaWarpSpecializedILi10ELi2ELi4ENS5_IJNS4_1CILi4EEESB_NSA_ILi1EEEEEEEENS5_IJNSA_ILi256EEENSA_ILi64EEENSA_ILi128EEEEEENS_12float_e4m3_tENS5_IJlSC_lEEESJ_SK_NS4_8TiledMMAINS4_8MMA_AtomIJNS4_10MMA_TraitsINS4_25SM100_MMA_F8F6F4_2x1SM_SSEJSJ_SJ_fSF_SG_NS4_17integral_constantINS4_4UMMA5MajorELSR_0EEESS_NSP_INSQ_7ScaleInELST_0EEESU_EEEEEENS4_6LayoutINS5_IJSC_SC_SC_EEENS5_IJNSA_ILi0EEESZ_SZ_EEEEENS5_IJNS4_10UnderscoreES12_S12_EEEEENS4_28SM100_TMA_2SM_LOAD_MULTICASTENS4_14ComposedLayoutINS4_7SwizzleILi3ELi4ELi3EEENS4_18smem_ptr_flag_bitsILi8EEENSX_INS5_IJNSA_ILi8EEESH_EEENS5_IJSH_SC_EEEEEEEvNS4_8identityES15_S1F_vS1G_EENS_8epilogue10collective18CollectiveEpilogueINS1I_23Sm100TmaWarpSpecializedILi1ELi1ELi64ELb0ELb0EEEJNS5_IJSH_SG_SH_EEENS5_IJNSX_ISH_SC_EENSX_ISG_SC_EEEEESJ_SK_SJ_SK_NS1I_6fusion15FusionCallbacksIS1M_NS1R_17LinearCombinationISJ_fSJ_fLNS_15FloatRoundStyleE2EEES1N_S1Q_JEEENS4_5SM1004TMEM4LOAD26SM100_TMEM_LOAD_32dp32b64xENS4_13SM90_TMA_LOADENS16_INS17_ILi2ELi4ELi3EEES1A_NSX_INS5_IJS1B_SG_EEENS5_IJSG_SC_EEEEEEENS4_39AutoVectorizingCopyWithAssumedAlignmentILi128EEENS4_14SM90_TMA_STOREES26_S28_S28_EEEvvEEEEvNT_6ParamsE)
        .other          _ZN7cutlass13device_kernelINS_4gemm6kernel13GemmUniversalIN4cute5tupleIJiiiiEEENS1_10collective13CollectiveMmaINS1_35MainloopSm100TmaUmmaWarpSpecializedILi10ELi2ELi4ENS5_IJNS4_1CILi4EEESB_NSA_ILi1EEEEEEEENS5_IJNSA_ILi256EEENSA_ILi64EEENSA_ILi128EEEEEENS_12float_e4m3_tENS5_IJlSC_lEEESJ_SK_NS4_8TiledMMAINS4_8MMA_AtomIJNS4_10MMA_TraitsINS4_25SM100_MMA_F8F6F4_2x1SM_SSEJSJ_SJ_fSF_SG_NS4_17integral_constantINS4_4UMMA5MajorELSR_0EEESS_NSP_INSQ_7ScaleInELST_0EEESU_EEEEEENS4_6LayoutINS5_IJSC_SC_SC_EEENS5_IJNSA_ILi0EEESZ_SZ_EEEEENS5_IJNS4_10UnderscoreES12_S12_EEEEENS4_28SM100_TMA_2SM_LOAD_MULTICASTENS4_14ComposedLayoutINS4_7SwizzleILi3ELi4ELi3EEENS4_18smem_ptr_flag_bitsILi8EEENSX_INS5_IJNSA_ILi8EEESH_EEENS5_IJSH_SC_EEEEEEEvNS4_8identityES15_S1F_vS1G_EENS_8epilogue10collective18CollectiveEpilogueINS1I_23Sm100TmaWarpSpecializedILi1ELi1ELi64ELb0ELb0EEEJNS5_IJSH_SG_SH_EEENS5_IJNSX_ISH_SC_EENSX_ISG_SC_EEEEESJ_SK_SJ_SK_NS1I_6fusion15FusionCallbacksIS1M_NS1R_17LinearCombinationISJ_fSJ_fLNS_15FloatRoundStyleE2EEES1N_S1Q_JEEENS4_5SM1004TMEM4LOAD26SM100_TMEM_LOAD_32dp32b64xENS4_13SM90_TMA_LOADENS16_INS17_ILi2ELi4ELi3EEES1A_NSX_INS5_IJS1B_SG_EEENS5_IJSG_SC_EEEEEEENS4_39AutoVectorizingCopyWithAssumedAlignmentILi128EEENS4_14SM90_TMA_STOREES26_S28_S28_EEEvvEEEEvNT_6ParamsE,@"STO_CUDA_ENTRY STV_DEFAULT"
_ZN7cutlass13device_kernelINS_4gemm6kernel13GemmUniversalIN4cute5tupleIJiiiiEEENS1_10collective13CollectiveMmaINS1_35MainloopSm100TmaUmmaWarpSpecializedILi10ELi2ELi4ENS5_IJNS4_1CILi4EEESB_NSA_ILi1EEEEEEEENS5_IJNSA_ILi256EEENSA_ILi64EEENSA_ILi128EEEEEENS_12float_e4m3_tENS5_IJlSC_lEEESJ_SK_NS4_8TiledMMAINS4_8MMA_AtomIJNS4_10MMA_TraitsINS4_25SM100_MMA_F8F6F4_2x1SM_SSEJSJ_SJ_fSF_SG_NS4_17integral_constantINS4_4UMMA5MajorELSR_0EEESS_NSP_INSQ_7ScaleInELST_0EEESU_EEEEEENS4_6LayoutINS5_IJSC_SC_SC_EEENS5_IJNSA_ILi0EEESZ_SZ_EEEEENS5_IJNS4_10UnderscoreES12_S12_EEEEENS4_28SM100_TMA_2SM_LOAD_MULTICASTENS4_14ComposedLayoutINS4_7SwizzleILi3ELi4ELi3EEENS4_18smem_ptr_flag_bitsILi8EEENSX_INS5_IJNSA_ILi8EEESH_EEENS5_IJSH_SC_EEEEEEEvNS4_8identityES15_S1F_vS1G_EENS_8epilogue10collective18CollectiveEpilogueINS1I_23Sm100TmaWarpSpecializedILi1ELi1ELi64ELb0ELb0EEEJNS5_IJSH_SG_SH_EEENS5_IJNSX_ISH_SC_EENSX_ISG_SC_EEEEESJ_SK_SJ_SK_NS1I_6fusion15FusionCallbacksIS1M_NS1R_17LinearCombinationISJ_fSJ_fLNS_15FloatRoundStyleE2EEES1N_S1Q_JEEENS4_5SM1004TMEM4LOAD26SM100_TMEM_LOAD_32dp32b64xENS4_13SM90_TMA_LOADENS16_INS17_ILi2ELi4ELi3EEES1A_NSX_INS5_IJS1B_SG_EEENS5_IJSG_SC_EEEEEEENS4_39AutoVectorizingCopyWithAssumedAlignmentILi128EEENS4_14SM90_TMA_STOREES26_S28_S28_EEEvvEEEEvNT_6ParamsE:
[----:B------:R-:W1:Y:S01]  /*0000*/  LDC R1, c[0x0][0x37c] ;  /* 0x0000df00ff017b82 */ /* 0x000e620000000800 */
[----:B------:R-:W2:Y:S01]  /*0010*/  S2R R131, SR_TID.X ;  /* 0x0000000000837919 */ /* 0x000ea20000002100 */
[----:B------:R-:W3:Y:S06]  /*0020*/  LDCU.64 UR6, c[0x0][0x890] ;  /* 0x00011200ff0677ac */ /* 0x000eec0008000a00 */
[----:B------:R-:W4:Y:S01]  /*0030*/  S2UR UR54, SR_CgaCtaId ;  /* 0x00000000003679c3 */ /* 0x000f220000008800 */
[----:B------:R-:W-:Y:S01]  /*0040*/  PRMT R141, RZ, 0x7610, R141 ;  /* 0x00007610ff8d7816 */ /* 0x000fe2000000008d */
[----:B------:R-:W1:Y:S01]  /*0050*/  LDCU.64 UR52, c[0x0][0x358] ;  /* 0x00006b00ff3477ac */ /* 0x000e620008000a00 */
[----:B------:R-:W-:-:S02]  /*0060*/  ELECT P0, URZ, PT ;  /* 0x0000000000ff782f */ /* 0x000fc40003800000 */
[----:B---3--:R-:W-:-:S04]  /*0070*/  ISETP.NE.U32.AND P1, PT, RZ, UR6, PT ;  /* 0x00000006ff007c0c */ /* 0x008fc8000bf25070 */
[----:B------:R-:W-:Y:S01]  /*0080*/  ISETP.NE.AND.EX P2, PT, RZ, UR7, PT, P1 ;  /* 0x00000007ff007c0c */ /* 0x000fe2000bf45310 */
[----:B----4-:R-:W-:Y:S02]  /*0090*/  ULOP3.LUT UR18, UR54, 0x1, URZ, 0xc0, !UPT ;  /* 0x0000000136127892 */ /* 0x010fe4000f8ec0ff */
[----:B------:R-:W-:Y:S01]  /*00a0*/  ULOP3.LUT UR17, UR54, 0x1, URZ, 0x3c, !UPT ;  /* 0x0000000136117892 */ /* 0x000fe2000f8e3cff */
[----:B--2---:R-:W-:-:S05]  /*00b0*/  SHF.R.U32.HI R142, RZ, 0x5, R131 ;  /* 0x00000005ff8e7819 */ /* 0x004fca0000011683 */
[----:B------:R-:W2:Y:S02]  /*00c0*/  SHFL.IDX PT, R0, R142, RZ, 0x1f ;  /* 0x00001fff8e007589 */ /* 0x000ea400000e0000 */
[----:B--2---:R-:W-:Y:S02]  /*00d0*/  R2UR UR11, R0 ;  /* 0x00000000000b72ca */ /* 0x004fe400000e0000 */
[----:B-1----:R-:W-:Y:S05]  /*00e0*/  @P2 BRA `(.L_x_0) ;  /* 0x00000000002c2947 */ /* 0x002fea0003800000 */
[----:B------:R-:W1:Y:S02]  /*00f0*/  LDCU.64 UR4, c[0x0][0x888] ;  /* 0x00011100ff0477ac */ /* 0x000e640008000a00 */
[----:B-1----:R-:W-:-:S04]  /*0100*/  UISETP.NE.U32.AND UP0, UPT, UR4, URZ, UPT ;  /* 0x000000ff0400728c */ /* 0x002fc8000bf05070 */
[----:B------:R-:W-:-:S09]  /*0110*/  UISETP.NE.AND.EX UP0, UPT, UR5, URZ, UPT, UP0 ;  /* 0x000000ff0500728c */ /* 0x000fd2000bf05300 */
[----:B------:R-:W-:Y:S05]  /*0120*/  BRA.U !UP0, `(.L_x_1) ;  /* 0x0000000108107547 */ /* 0x000fea000b800000 */
[----:B------:R-:W1:Y:S02]  /*0130*/  LDC.64 R2, c[0x0][0x888] ;  /* 0x00022200ff027b82 */ /* 0x000e640000000a00 */
[----:B-1----:R1:W5:Y:S01]  /*0140*/  LDG.E R71, desc[UR52][R2.64] ;  /* 0x0000003402477981 */ /* 0x002362000c1e1900 */
[----:B------:R-:W-:Y:S01]  /*0150*/  HFMA2 R141, -RZ, RZ, 0, 5.9604644775390625e-08 ;  /* 0x00000001ff8d7431 */ /* 0x000fe200000001ff */
[----:B------:R-:W-:Y:S05]  /*0160*/  BRA `(.L_x_0) ;  /* 0x00000000000c7947 */ /* 0x000fea0003800000 */
.L_x_1:
[----:B------:R-:W1:Y:S01]  /*0170*/  LDCU UR4, c[0x0][0x880] ;  /* 0x00011000ff0477ac */ /* 0x000e620008000800 */
[----:B------:R-:W-:Y:S01]  /*0180*/  HFMA2 R141, -RZ, RZ, 0, 5.9604644775390625e-08 ;  /* 0x00000001ff8d7431 */ /* 0x000fe200000001ff */
[----:B-1----:R-:W-:-:S07]  /*0190*/  MOV R71, UR4 ;  /* 0x0000000400477c02 */ /* 0x002fce0008000f00 */
.L_x_0:
[----:B------:R-:W2:Y:S02]  /*01a0*/  LDCU.64 UR4, c[0x0][0x8b0] ;  /* 0x00011600ff0477ac */ /* 0x000ea40008000a00 */
[----:B--2---:R-:W-:-:S04]  /*01b0*/  UISETP.NE.U32.AND UP0, UPT, UR4, URZ, UPT ;  /* 0x000000ff0400728c */ /* 0x004fc8000bf05070 */
[----:B------:R-:W-:-:S09]  /*01c0*/  UISETP.NE.AND.EX UP0, UPT, UR5, URZ, UPT, UP0 ;  /* 0x000000ff0500728c */ /* 0x000fd2000bf05300 */
[----:B------:R-:W-:Y:S05]  /*01d0*/  BRA.U UP0, `(.L_x_2) ;  /* 0x0000000100247547 */ /* 0x000fea000b800000 */
[----:B------:R-:W2:Y:S02]  /*01e0*/  LDCU.64 UR4, c[0x0][0x8a8] ;  /* 0x00011500ff0477ac */ /* 0x000ea40008000a00 */
[----:B--2---:R-:W-:-:S04]  /*01f0*/  UISETP.NE.U32.AND UP0, UPT, UR4, URZ, UPT ;  /* 0x000000ff0400728c */ /* 0x004fc8000bf05070 */
[----:B------:R-:W-:-:S09]  /*0200*/  UISETP.NE.AND.EX UP0, UPT, UR5, URZ, UPT, UP0 ;  /* 0x000000ff0500728c */ /* 0x000fd2000bf05300 */
[----:B------:R-:W-:Y:S05]  /*0210*/  BRA.U !UP0, `(.L_x_3) ;  /* 0x00000001080c7547 */ /* 0x000fea000b800000 */
[----:B-1----:R-:W1:Y:S02]  /*0220*/  LDC.64 R2, c[0x0][0x8a8] ;  /* 0x00022a00ff027b82 */ /* 0x002e640000000a00 */
[----:B-1----:R2:W5:Y:S01]  /*0230*/  LDG.E R70, desc[UR52][R2.64] ;  /* 0x0000003402467981 */ /* 0x002562000c1e1900 */
[----:B------:R-:W-:Y:S05]  /*0240*/  BRA `(.L_x_2) ;  /* 0x0000000000087947 */ /* 0x000fea0003800000 */
.L_x_3:
[----:B------:R-:W2:Y:S02]  /*0250*/  LDCU UR4, c[0x0][0x8a0] ;  /* 0x00011400ff0477ac */ /* 0x000ea40008000800 */
[----:B--2---:R-:W-:Y:S02]  /*0260*/  MOV R70, UR4 ;  /* 0x0000000400467c02 */ /* 0x004fe40008000f00 */
.L_x_2:
[----:B------:R-:W-:Y:S01]  /*0270*/  IMAD.U32 R0, RZ, RZ, UR11 ;  /* 0x0000000bff007e24 */ /* 0x000fe2000f8e00ff */
[----:B------:R-:W-:Y:S04]  /*0280*/  BSSY.RECONVERGENT B0, `(.L_x_4) ;  /* 0x000000c000007945 */ /* 0x000fe80003800200 */
[C---:B------:R-:W-:Y:S02]  /*0290*/  ISETP.NE.OR P3, PT, R0.reuse, 0x1, !P0 ;  /* 0x000000010000780c */ /* 0x040fe40004765670 */
[----:B------:R-:W-:-:S11]  /*02a0*/  ISETP.NE.OR P2, PT, R0, 0x3, !P0 ;  /* 0x000000030000780c */ /* 0x000fd60004745670 */
[----:B------:R-:W-:Y:S05]  /*02b0*/  @P3 BRA `(.L_x_5) ;  /* 0x0000000000203947 */ /* 0x000fea0003800000 */
[----:B------:R-:W3:Y:S02]  /*02c0*/  LDCU.64 UR4, c[0x0][0x348] ;  /* 0x00006900ff0477ac */ /* 0x000ee40008000a00 */
[----:B---3--:R-:W-:Y:S02]  /*02d0*/  UIADD3 UR8, UP1, UPT, UR4, 0x80, URZ ;  /* 0x0000008004087890 */ /* 0x008fe4000ff3e0ff */
[----:B------:R-:W-:Y:S02]  /*02e0*/  UIADD3 UR4, UP0, UPT, UR4, 0x180, URZ ;  /* 0x0000018004047890 */ /* 0x000fe4000ff1e0ff */
[----:B------:R-:W-:Y:S02]  /*02f0*/  UIADD3.X UR9, UPT, UPT, URZ, UR5, URZ, UP1, !UPT ;  /* 0x00000005ff097290 */ /* 0x000fe40008ffe4ff */
[----:B------:R-:W-:-:S07]  /*0300*/  UIADD3.X UR5, UPT, UPT, URZ, UR5, URZ, UP0, !UPT ;  /* 0x00000005ff057290 */ /* 0x000fce00087fe4ff */
[----:B------:R3:W-:Y:S02]  /*0310*/  UTMACCTL.PF [UR8] ;  /* 0x00000000080079b9 */ /* 0x0007e40008040000 */
[----:B------:R3:W-:Y:S02]  /*0320*/  UTMACCTL.PF [UR4] ;  /* 0x00000000040079b9 */ /* 0x0007e40008040000 */
[----:B---3--:R-:W-:Y:S01]  /*0330*/  NOP ;  /* 0x0000000000007918 */ /* 0x008fe20000000000 */
.L_x_5:
[----:B------:R-:W-:Y:S05]  /*0340*/  BSYNC.RECONVERGENT B0 ;  /* 0x0000000000007941 */ /* 0x000fea0003800200 */
.L_x_4:
[----:B------:R-:W-:Y:S04]  /*0350*/  BSSY.RECONVERGENT B0, `(.L_x_6) ;  /* 0x000000a000007945 */ /* 0x000fe80003800200 */
        /* <DEDUP_REMOVED lines=9> */
.L_x_7:
[----:B------:R-:W-:Y:S05]  /*03f0*/  BSYNC.RECONVERGENT B0 ;  /* 0x0000000000007941 */ /* 0x000fea0003800200 */
.L_x_6:
[----:B------:R-:W3:Y:S01]  /*0400*/  LDCU.64 UR4, c[0x0][0x888] ;  /* 0x00011100ff0477ac */ /* 0x000ee20008000a00 */
[----:B------:R-:W-:Y:S01]  /*0410*/  ISETP.NE.AND.EX P1, PT, RZ, UR7, PT, P1 ;  /* 0x00000007ff007c0c */ /* 0x000fe2000bf25310 */
[----:B------:R-:W-:Y:S01]  /*0420*/  UPLOP3.LUT UP3, UPT, UPT, UPT, UPT, 0x80, 0x8 ;  /* 0x000000000008789c */ /* 0x000fe20003f6f070 */
[----:B---3--:R-:W-:-:S04]  /*0430*/  ISETP.NE.U32.AND P2, PT, RZ, UR4, PT ;  /* 0x00000004ff007c0c */ /* 0x008fc8000bf45070 */
[----:B------:R-:W-:-:S13]  /*0440*/  ISETP.NE.AND.EX P2, PT, RZ, UR5, PT, P2 ;  /* 0x00000005ff007c0c */ /* 0x000fda000bf45320 */
[----:B------:R-:W-:Y:S05]  /*0450*/  @P2 BRA P1, `(.L_x_8) ;  /* 0x0000000000282947 */ /* 0x000fea0000800000 */
[----:B------:R-:W-:Y:S01]  /*0460*/  UISETP.NE.U32.AND UP0, UPT, UR6, URZ, UPT ;  /* 0x000000ff0600728c */ /* 0x000fe2000bf05070 */
[----:B-----5:R-:W-:Y:S01]  /*0470*/  FSETP.NEU.AND P1, PT, R71, RZ, PT ;  /* 0x000000ff4700720b */ /* 0x020fe20003f2d000 */
[----:B------:R-:W-:Y:S02]  /*0480*/  UISETP.NE.U32.AND UP2, UPT, UR4, URZ, UPT ;  /* 0x000000ff0400728c */ /* 0x000fe4000bf45070 */
[----:B------:R-:W-:Y:S02]  /*0490*/  UISETP.NE.AND.EX UP1, UPT, UR7, URZ, UPT, UP0 ;  /* 0x000000ff0700728c */ /* 0x000fe4000bf25300 */
[----:B------:R-:W-:-:S04]  /*04a0*/  UISETP.NE.AND.EX UP0, UPT, UR5, URZ, UPT, UP2 ;  /* 0x000000ff0500728c */ /* 0x000fc8000bf05320 */
[----:B------:R-:W-:-:S04]  /*04b0*/  USEL UR4, URZ, 0xffffffff, UP0 ;  /* 0xffffffffff047887 */ /* 0x000fc80008000000 */
[----:B------:R-:W-:Y:S01]  /*04c0*/  VOTEU.ANY UP0, P1 ;  /* 0x0000000000ff7886 */ /* 0x000fe20000800100 */
[----:B------:R-:W-:-:S04]  /*04d0*/  @!UP1 USEL UR4, URZ, 0xffffffff, UP0 ;  /* 0xffffffffff049887 */ /* 0x000fc80008000000 */
[----:B------:R-:W-:-:S04]  /*04e0*/  ULOP3.LUT UR4, UR4, 0x1, URZ, 0xc0, !UPT ;  /* 0x0000000104047892 */ /* 0x000fc8000f8ec0ff */
[----:B------:R-:W-:-:S11]  /*04f0*/  UISETP.NE.U32.AND UP3, UPT, UR4, 0x1, UPT ;  /* 0x000000010400788c */ /* 0x000fd6000bf65070 */
.L_x_8:
[----:B------:R-:W3:Y:S01]  /*0500*/  SHFL.IDX PT, R0, R142, RZ, 0x1f ;  /* 0x00001fff8e007589 */ /* 0x000ee200000e0000 */
[----:B------:R-:W-:-:S04]  /*0510*/  UISETP.NE.AND UP0, UPT, UR11, 0x2, UPT ;  /* 0x000000020b00788c */ /* 0x000fc8000bf05270 */
[----:B------:R-:W-:Y:S02]  /*0520*/  UISETP.EQ.AND UP1, UPT, UR18, URZ, !UP0 ;  /* 0x000000ff1200728c */ /* 0x000fe4000c722270 */
[----:B------:R-:W-:-:S04]  /*0530*/  USEL UR26, URZ, 0x1, UP0 ;  /* 0x00000001ff1a7887 */ /* 0x000fc80008000000 */
[----:B------:R-:W-:Y:S02]  /*0540*/  PLOP3.LUT P3, PT, P0, PT, UP1, 0x80, 0x8 ;  /* 0x000000000008781c */ /* 0x000fe4000076f018 */
[----:B---3--:R-:W-:-:S13]  /*0550*/  ISETP.NE.AND P1, PT, R0, RZ, PT ;  /* 0x000000ff0000720c */ /* 0x008fda0003f25270 */
[----:B------:R-:W-:Y:S05]  /*0560*/  @P1 BRA `(.L_x_9) ;  /* 0x0000000000901947 */ /* 0x000fea0003800000 */
[----:B------:R-:W-:Y:S01]  /*0570*/  ELECT P1, URZ, PT ;  /* 0x0000000000ff782f */ /* 0x000fe20003820000 */
[----:B------:R-:W-:-:S12]  /*0580*/  BSSY.RECONVERGENT B0, `(.L_x_9) ;  /* 0x0000022000007945 */ /* 0x000fd80003800200 */
[----:B------:R-:W-:Y:S05]  /*0590*/  @!P1 BRA `(.L_x_10) ;  /* 0x0000000000809947 */ /* 0x000fea0003800000 */
[----:B------:R-:W-:Y:S01]  /*05a0*/  UMOV UR6, 0x400 ;  /* 0x0000040000067882 */ /* 0x000fe20000000000 */
[----:B------:R-:W-:Y:S01]  /*05b0*/  UMOV UR5, 0x1 ;  /* 0x0000000100057882 */ /* 0x000fe20000000000 */
[----:B------:R-:W-:Y:S01]  /*05c0*/  UMOV UR4, 0x5 ;  /* 0x0000000500047882 */ /* 0x000fe20000000000 */
[----:B------:R-:W-:Y:S02]  /*05d0*/  ULEA UR6, UR54, UR6, 0x18 ;  /* 0x0000000636067291 */ /* 0x000fe4000f8ec0ff */
[----:B------:R-:W-:-:S04]  /*05e0*/  UIADD3 UR8, UPT, UPT, -UR5, 0x100000, URZ ;  /* 0x0010000005087890 */ /* 0x000fc8000fffe1ff */
[----:B------:R-:W-:Y:S02]  /*05f0*/  USHF.L.U32 UR9, UR8, 0xb, URZ ;  /* 0x0000000b08097899 */ /* 0x000fe400080006ff */
[----:B------:R-:W-:Y:S02]  /*0600*/  USHF.L.U32 UR8, UR8, 0x1, URZ ;  /* 0x0000000108087899 */ /* 0x000fe400080006ff */
[----:B------:R-:W-:-:S04]  /*0610*/  UIADD3 UR4, UPT, UPT, -UR4, 0x100000, URZ ;  /* 0x0010000004047890 */ /* 0x000fc8000fffe1ff */
[----:B------:R-:W-:Y:S02]  /*0620*/  USHF.L.U32 UR5, UR4, 0xb, URZ ;  /* 0x0000000b04057899 */ /* 0x000fe400080006ff */
[----:B------:R-:W-:Y:S01]  /*0630*/  USHF.L.U32 UR4, UR4, 0x1, URZ ;  /* 0x0000000104047899 */ /* 0x000fe200080006ff */
[----:B------:R-:W3:Y:S03]  /*0640*/  FENCE.VIEW.ASYNC.S ;  /* 0x00000000000073c6 */ /* 0x000ee60000000000 */
[----:B---3--:R3:W4:Y:S08]  /*0650*/  SYNCS.EXCH.64 URZ, [UR6], UR8 ;  /* 0x0000000806ff75b2 */ /* 0x0087300008000100 */
[----:B------:R3:W1:Y:S01]  /*0660*/  SYNCS.EXCH.64 URZ, [UR6+0x50], UR4 ;  /* 0x0000500406ff75b2 */ /* 0x0006620008000100 */
        /* <DEDUP_REMOVED lines=17> */
[----:B------:R3:W1:Y:S02]  /*0780*/  SYNCS.EXCH.64 URZ, [UR6+0x98], UR4 ;  /* 0x0000980406ff75b2 */ /* 0x0006640008000100 */
[----:B---34-:R-:W-:Y:S01]  /*0790*/  NOP ;  /* 0x0000000000007918 */ /* 0x018fe20000000000 */
.L_x_10:
[----:B------:R-:W-:Y:S05]  /*07a0*/  BSYNC.RECONVERGENT B0 ;  /* 0x0000000000007941 */ /* 0x000fea0003800200 */
.L_x_9:
[----:B------:R-:W3:Y:S01]  /*07b0*/  SHFL.IDX PT, R0, R142, RZ, 0x1f ;  /* 0x00001fff8e007589 */ /* 0x000ee200000e0000 */
[----:B------:R-:W-:Y:S01]  /*07c0*/  NOP ;  /* 0x0000000000007918 */ /* 0x000fe20000000000 */
[----:B---3--:R-:W-:-:S13]  /*07d0*/  ISETP.NE.AND P1, PT, R0, 0x1, PT ;  /* 0x000000010000780c */ /* 0x008fda0003f25270 */
[----:B------:R-:W-:Y:S05]  /*07e0*/  @P1 BRA `(.L_x_11) ;  /* 0x00000000003c1947 */ /* 0x000fea0003800000 */
        /* <DEDUP_REMOVED lines=10> */
[----:B------:R-:W-:Y:S01]  /*0890*/  ELECT P1, URZ, PT ;  /* 0x0000000000ff782f */ /* 0x000fe20003820000 */
[----:B------:R-:W3:Y:S02]  /*08a0*/  FENCE.VIEW.ASYNC.S ;  /* 0x00000000000073c6 */ /* 0x000ee40000000000 */
[----:B---3--:R3:W4:Y:S08]  /*08b0*/  SYNCS.EXCH.64 URZ, [UR6+0xa0], UR8 ;  /* 0x0000a00806ff75b2 */ /* 0x0087300008000100 */
[----:B------:R3:W1:Y:S01]  /*08c0*/  SYNCS.EXCH.64 URZ, [UR6+0xa8], UR4 ;  /* 0x0000a80406ff75b2 */ /* 0x0006620008000100 */
[----:B------:R-:W-:Y:S01]  /*08d0*/  NOP ;  /* 0x0000000000007918 */ /* 0x000fe20000000000 */
.L_x_11:
[----:B------:R-:W2:Y:S01]  /*08e0*/  SHFL.IDX PT, R0, R142, RZ, 0x1f ;  /* 0x00001fff8e007589 */ /* 0x000ea200000e0000 */
[----:B------:R-:W-:Y:S01]  /*08f0*/  NOP ;  /* 0x0000000000007918 */ /* 0x000fe20000000000 */
[----:B--2---:R-:W-:-:S13]  /*0900*/  ISETP.NE.AND P1, PT, R0, 0x3, PT ;  /* 0x000000030000780c */ /* 0x004fda0003f25270 */
[----:B------:R-:W-:Y:S05]  /*0910*/  @P1 BRA `(.L_x_12) ;  /* 0x00000000002c1947 */ /* 0x000fea0003800000 */
[----:B---3--:R-:W-:Y:S01]  /*0920*/  UMOV UR5, 0x400 ;  /* 0x0000040000057882 */ /* 0x008fe20000000000 */
[----:B------:R-:W-:Y:S01]  /*0930*/  UMOV UR4, 0x20 ;  /* 0x0000002000047882 */ /* 0x000fe20000000000 */
[----:B------:R-:W-:Y:S02]  /*0940*/  ULEA UR5, UR54, UR5, 0x18 ;  /* 0x0000000536057291 */ /* 0x000fe4000f8ec0ff */
[----:B------:R-:W-:-:S04]  /*0950*/  UIADD3 UR6, UPT, UPT, -UR4, 0x100000, URZ ;  /* 0x0010000004067890 */ /* 0x000fc8000fffe1ff */
[----:B------:R-:W-:Y:S02]  /*0960*/  USHF.L.U32 UR7, UR6, 0xb, URZ ;  /* 0x0000000b06077899 */ /* 0x000fe400080006ff */
[----:B------:R-:W-:Y:S01]  /*0970*/  USHF.L.U32 UR6, UR6, 0x1, URZ ;  /* 0x0000000106067899 */ /* 0x000fe200080006ff */
[----:B------:R-:W-:Y:S01]  /*0980*/  ELECT P1, URZ, PT ;  /* 0x0000000000ff782f */ /* 0x000fe20003820000 */
[----:B------:R-:W2:Y:S10]  /*0990*/  FENCE.VIEW.ASYNC.S ;  /* 0x00000000000073c6 */ /* 0x000eb40000000000 */
[----:B--2---:R2:W3:Y:S01]  /*09a0*/  SYNCS.EXCH.64 URZ, [UR5+0xb0], UR6 ;  /* 0x0000b00605ff75b2 */ /* 0x0044e20008000100 */
[----:B------:R2:W1:Y:S01]  /*09b0*/  SYNCS.EXCH.64 URZ, [UR5+0xb8], UR6 ;  /* 0x0000b80605ff75b2 */ /* 0x0004620008000100 */
[----:B------:R-:W-:Y:S01]  /*09c0*/  NOP ;  /* 0x0000000000007918 */ /* 0x000fe20000000000 */
.L_x_12:
[----:B------:R-:W4:Y:S01]  /*09d0*/  SHFL.IDX PT, R0, R142, RZ, 0x1f ;  /* 0x00001fff8e007589 */ /* 0x000f2200000e0000 */
[----:B------:R-:W-:Y:S01]  /*09e0*/  NOP ;  /* 0x0000000000007918 */ /* 0x000fe20000000000 */
[----:B----4-:R-:W-:-:S13]  /*09f0*/  ISETP.NE.AND P1, PT, R0, 0x4, PT ;  /* 0x000000040000780c */ /* 0x010fda0003f25270 */
[----:B------:R-:W-:Y:S05]  /*0a00*/  @P1 BRA `(.L_x_13) ;  /* 0x0000000000481947 */ /* 0x000fea0003800000 */
[----:B--23--:R-:W-:Y:S01]  /*0a10*/  UMOV UR6, 0xe20 ;  /* 0x00000e2000067882 */ /* 0x00cfe20000000000 */
[----:B------:R-:W-:Y:S01]  /*0a20*/  UMOV UR5, 0x400 ;  /* 0x0000040000057882 */ /* 0x000fe20000000000 */
[----:B------:R-:W-:Y:S01]  /*0a30*/  USEL UR6, UR6, 0xc20, UP3 ;  /* 0x00000c2006067887 */ /* 0x000fe20009800000 */
        /* <DEDUP_REMOVED lines=9> */
[----:B------:R-:W2:Y:S02]  /*0ad0*/  FENCE.VIEW.ASYNC.S ;  /* 0x00000000000073c6 */ /* 0x000ea40000000000 */
[----:B--2---:R4:W2:Y:S08]  /*0ae0*/  SYNCS.EXCH.64 URZ, [UR5+0xc0], UR8 ;  /* 0x0000c00805ff75b2 */ /* 0x0048b00008000100 */
[----:B------:R4:W3:Y:S01]  /*0af0*/  SYNCS.EXCH.64 URZ, [UR5+0xd0], UR6 ;  /* 0x0000d00605ff75b2 */ /* 0x0008e20008000100 */
[----:B------:R4:W1:Y:S01]  /*0b00*/  SYNCS.EXCH.64 URZ, [UR5+0xc8], UR8 ;  /* 0x0000c80805ff75b2 */ /* 0x0008620008000100 */
[----:B------:R4:W1:Y:S02]  /*0b10*/  SYNCS.EXCH.64 URZ, [UR5+0xd8], UR6 ;  /* 0x0000d80605ff75b2 */ /* 0x0008640008000100 */
[----:B----4-:R-:W-:Y:S01]  /*0b20*/  NOP ;  /* 0x0000000000007918 */ /* 0x010fe20000000000 */
.L_x_13:
[----:B------:R-:W4:Y:S01]  /*0b30*/  SHFL.IDX PT, R0, R142, RZ, 0x1f ;  /* 0x00001fff8e007589 */ /* 0x000f2200000e0000 */
[----:B------:R-:W-:Y:S01]  /*0b40*/  NOP ;  /* 0x0000000000007918 */ /* 0x000fe20000000000 */
[----:B----4-:R-:W-:-:S13]  /*0b50*/  ISETP.NE.AND P1, PT, R0, 0x5, PT ;  /* 0x000000050000780c */ /* 0x010fda0003f25270 */
[----:B------:R-:W-:Y:S05]  /*0b60*/  @P1 BRA `(.L_x_14) ;  /* 0x0000000000541947 */ /* 0x000fea0003800000 */
[----:B--23--:R-:W-:Y:S01]  /*0b70*/  UMOV UR6, 0x400 ;  /* 0x0000040000067882 */ /* 0x00cfe20000000000 */
        /* <DEDUP_REMOVED lines=14> */
[----:B------:R4:W1:Y:S01]  /*0c60*/  SYNCS.EXCH.64 URZ, [UR6+0x108], UR4 ;  /* 0x0001080406ff75b2 */ /* 0x0008620008000100 */
[----:B------:R4:W1:Y:S01]  /*0c70*/  SYNCS.EXCH.64 URZ, [UR6+0xf0], UR8 ;  /* 0x0000f00806ff75b2 */ /* 0x0008620008000100 */
[----:B------:R4:W1:Y:S01]  /*0c80*/  SYNCS.EXCH.64 URZ, [UR6+0x110], UR4 ;  /* 0x0001100406ff75b2 */ /* 0x0008620008000100 */
[----:B------:R4:W1:Y:S01]  /*0c90*/  SYNCS.EXCH.64 URZ, [UR6+0xf8], UR8 ;  /* 0x0000f80806ff75b2 */ /* 0x0008620008000100 */
[----:B------:R4:W1:Y:S02]  /*0ca0*/  SYNCS.EXCH.64 URZ, [UR6+0x118], UR4 ;  /* 0x0001180406ff75b2 */ /* 0x0008640008000100 */
[----:B----4-:R-:W-:Y:S01]  /*0cb0*/  NOP ;  /* 0x0000000000007918 */ /* 0x010fe20000000000 */
.L_x_14:
[----:B------:R-:W4:Y:S01]  /*0cc0*/  SHFL.IDX PT, R0, R142, RZ, 0x1f ;  /* 0x00001fff8e007589 */ /* 0x000f2200000e0000 */
[----:B------:R-:W-:Y:S01]  /*0cd0*/  ISETP.NE.OR P0, PT, RZ, UR11, !P0 ;  /* 0x0000000bff007c0c */ /* 0x000fe2000c705670 */
[----:B------:R-:W-:Y:S01]  /*0ce0*/  NOP ;  /* 0x0000000000007918 */ /* 0x000fe20000000000 */
[----:B----4-:R-:W-:-:S13]  /*0cf0*/  ISETP.NE.AND P1, PT, R0, 0x3, PT ;  /* 0x000000030000780c */ /* 0x010fda0003f25270 */
[----:B------:R-:W-:Y:S05]  /*0d00*/  @P1 BRA `(.L_x_15) ;  /* 0x0000000000341947 */ /* 0x000fea0003800000 */
[----:B--23--:R-:W-:Y:S01]  /*0d10*/  UMOV UR5, 0x400 ;  /* 0x0000040000057882 */ /* 0x00cfe20000000000 */
[----:B------:R-:W-:Y:S01]  /*0d20*/  UMOV UR4, 0x20 ;  /* 0x0000002000047882 */ /* 0x000fe20000000000 */
[----:B------:R-:W-:Y:S02]  /*0d30*/  ULEA UR5, UR54, UR5, 0x18 ;  /* 0x0000000536057291 */ /* 0x000fe4000f8ec0ff */
[----:B------:R-:W-:-:S04]  /*0d40*/  UIADD3 UR6, UPT, UPT, -UR4, 0x100000, URZ ;  /* 0x0010000004067890 */ /* 0x000fc8000fffe1ff */
[----:B------:R-:W-:Y:S02]  /*0d50*/  USHF.L.U32 UR7, UR6, 0xb, URZ ;  /* 0x0000000b06077899 */ /* 0x000fe400080006ff */
[----:B------:R-:W-:Y:S01]  /*0d60*/  USHF.L.U32 UR6, UR6, 0x1, URZ ;  /* 0x0000000106067899 */ /* 0x000fe200080006ff */
[----:B------:R-:W-:Y:S01]  /*0d70*/  ELECT P1, URZ, PT ;  /* 0x0000000000ff782f */ /* 0x000fe20003820000 */
[----:B------:R-:W2:Y:S10]  /*0d80*/  FENCE.VIEW.ASYNC.S ;  /* 0x00000000000073c6 */ /* 0x000eb40000000000 */
[----:B--2---:R4:W2:Y:S01]  /*0d90*/  SYNCS.EXCH.64 URZ, [UR5+0x120], UR6 ;  /* 0x0001200605ff75b2 */ /* 0x0048a20008000100 */
[----:B------:R4:W3:Y:S01]  /*0da0*/  SYNCS.EXCH.64 URZ, [UR5+0x130], UR6 ;  /* 0x0001300605ff75b2 */ /* 0x0008e20008000100 */
[----:B------:R4:W1:Y:S01]  /*0db0*/  SYNCS.EXCH.64 URZ, [UR5+0x128], UR6 ;  /* 0x0001280605ff75b2 */ /* 0x0008620008000100 */
[----:B------:R4:W1:Y:S02]  /*0dc0*/  SYNCS.EXCH.64 URZ, [UR5+0x138], UR6 ;  /* 0x0001380605ff75b2 */ /* 0x0008640008000100 */
[----:B----4-:R-:W-:Y:S01]  /*0dd0*/  NOP ;  /* 0x0000000000007918 */ /* 0x010fe20000000000 */
.L_x_15:
[----:B------:R-:W4:Y:S01]  /*0de0*/  LDCU UR12, c[0x0][0x36c] ;  /* 0x00006d80ff0c77ac */ /* 0x000f220008000800 */
[----:B------:R-:W-:Y:S01]  /*0df0*/  LOP3.LUT R0, R131, 0x1f, RZ, 0xc0, !PT ;  /* 0x0000001f83007812 */ /* 0x000fe200078ec0ff */
[----:B------:R-:W-:Y:S01]  /*0e00*/  NOP ;  /* 0x0000000000007918 */ /* 0x000fe20000000000 */
[----:B------:R-:W-:Y:S01]  /*0e10*/  VOTEU.ALL UP0, P0 ;  /* 0x0000000000ff7886 */ /* 0x000fe20000000000 */
[----:B--23--:R-:W-:Y:S01]  /*0e20*/  UMOV UR6, 0x20 ;  /* 0x0000002000067882 */ /* 0x00cfe20000000000 */
[----:B------:R-:W-:-:S03]  /*0e30*/  UISETP.NE.AND UP4, UPT, UR11, URZ, UPT ;  /* 0x000000ff0b00728c */ /* 0x000fc6000bf85270 */
[----:B------:R-:W-:Y:S01]  /*0e40*/  @!UP0 UMOV UR4, 0x400 ;  /* 0x0000040000048882 */ /* 0x000fe20000000000 */
[----:B------:R-:W-:-:S04]  /*0e50*/  @!UP0 UIADD3 UR6, UPT, UPT, -UR6, 0x100000, URZ ;  /* 0x0010000006068890 */ /* 0x000fc8000fffe1ff */
[----:B------:R-:W-:Y:S02]  /*0e60*/  @!UP0 USHF.L.U32 UR7, UR6, 0xb, URZ ;  /* 0x0000000b06078899 */ /* 0x000fe400080006ff */
[----:B------:R-:W-:Y:S02]  /*0e70*/  @!UP0 USHF.L.U32 UR6, UR6, 0x1, URZ ;  /* 0x0000000106068899 */ /* 0x000fe400080006ff */
[----:B------:R-:W-:Y:S01]  /*0e80*/  @!UP0 ULEA UR4, UR54, UR4, 0x18 ;  /* 0x0000000436048291 */ /* 0x000fe2000f8ec0ff */
[----:B------:R-:W-:Y:S01]  /*0e90*/  VOTEU.ALL UP0, P0 ;  /* 0x0000000000ff7886 */ /* 0x000fe20000000000 */
[----:B----4-:R-:W-:Y:S01]  /*0ea0*/  UISETP.EQ.U32.AND UP1, UPT, UR12, 0x1, UPT ;  /* 0x000000010c00788c */ /* 0x010fe2000bf22070 */
[----:B------:R-:W2:Y:S09]  /*0eb0*/  FENCE.VIEW.ASYNC.S ;  /* 0x00000000000073c6 */ /* 0x000eb20000000000 */
[----:B--2---:R2:W3:Y:S02]  /*0ec0*/  @!UP0 SYNCS.EXCH.64 URZ, [UR4+0x140], UR6 ;  /* 0x0001400604ff85b2 */ /* 0x0044e40008000100 */
[----:B--2---:R-:W-:Y:S01]  /*0ed0*/  UP2UR UR4, UPR, URZ, 0x2 ;  /* 0x00000002ff047883 */ /* 0x004fe20008000000 */
[----:B------:R-:W-:Y:S11]  /*0ee0*/  BRA.U !UP1, `(.L_x_16) ;  /* 0x0000000109087547 */ /* 0x000ff6000b800000 */
[----:B-1-3--:R-:W-:Y:S01]  /*0ef0*/  UCGABAR_ARV ;  /* 0x00000000000079c7 */ /* 0x00afe20008000000 */
[----:B------:R-:W-:Y:S05]  /*0f00*/  BRA `(.L_x_17) ;  /* 0x0000000000047947 */ /* 0x000fea0003800000 */
.L_x_16:
[----:B-1-3--:R-:W-:Y:S01]  /*0f10*/  NOP ;  /* 0x0000000000007918 */ /* 0x00afe20000000000 */
.L_x_17:
[----:B------:R-:W1:Y:S01]  /*0f20*/  S2UR UR10, SR_CTAID.X ;  /* 0x00000000000a79c3 */ /* 0x000e620000002500 */
[----:B------:R-:W-:-:S05]  /*0f30*/  CS2R.32 R3, SR_CgaSize ;  /* 0x0000000000037805 */ /* 0x000fca0000008a00 */
[----:B------:R-:W-:-:S05]  /*0f40*/  IMAD R3, R3, -0xa0, RZ ;  /* 0xffffff6003037824 */ /* 0x000fca00078e02ff */
[----:B------:R-:W-:-:S14]  /*0f50*/  R2UR UR5, R3 ;  /* 0x00000000030572ca */ /* 0x000fdc00000e0000 */
[----:B------:R-:W2:Y:S01]  /*0f60*/  LDCU UR5, c[0x0][UR5+0x2b0] ;  /* 0x00005600050577ac */ /* 0x000ea20008000800 */
[----:B------:R-:W-:-:S05]  /*0f70*/  CS2R.32 R3, SR_CgaSize ;  /* 0x0000000000037805 */ /* 0x000fca0000008a00 */
[----:B------:R-:W-:-:S05]  /*0f80*/  IMAD R3, R3, -0xa0, RZ ;  /* 0xffffff6003037824 */ /* 0x000fca00078e02ff */
[----:B------:R-:W-:-:S14]  /*0f90*/  R2UR UR4, R3 ;  /* 0x00000000030472ca */ /* 0x000fdc00000e0000 */
[----:B------:R-:W3:Y:S01]  /*0fa0*/  LDCU UR4, c[0x0][UR4+0x2b4] ;  /* 0x00005680040477ac */ /* 0x000ee20008000800 */
[----:B------:R-:W4:Y:S01]  /*0fb0*/  S2UR UR51, SR_CTAID.Y ;  /* 0x00000000003379c3 */ /* 0x000f220000002600 */
[----:B------:R-:W-:Y:S01]  /*0fc0*/  ULOP3.LUT UR6, UR54, 0xc, URZ, 0xc0, !UPT ;  /* 0x0000000c36067892 */ /* 0x000fe2000f8ec0ff */
[----:B------:R-:W-:-:S05]  /*0fd0*/  CS2R.32 R3, SR_CgaSize ;  /* 0x0000000000037805 */ /* 0x000fca0000008a00 */
[----:B------:R-:W-:-:S05]  /*0fe0*/  IMAD R3, R3, -0xa0, RZ ;  /* 0xffffff6003037824 */ /* 0x000fca00078e02ff */
[----:B------:R-:W-:-:S14]  /*0ff0*/  R2UR UR49, R3 ;  /* 0x00000000033172ca */ /* 0x000fdc00000e0000 */
[----:B------:R-:W3:Y:S01]  /*1000*/  LDCU UR49, c[0x0][UR49+0x2a0] ;  /* 0x00005400313177ac */ /* 0x000ee20008000800 */
[----:B------:R-:W-:-:S05]  /*1010*/  CS2R.32 R3, SR_CgaSize ;  /* 0x0000000000037805 */ /* 0x000fca0000008a00 */
[----:B------:R-:W-:-:S05]  /*1020*/  IMAD R3, R3, -0xa0, RZ ;  /* 0xffffff6003037824 */ /* 0x000fca00078e02ff */
[----:B------:R-:W-:-:S14]  /*1030*/  R2UR UR48, R3 ;  /* 0x00000000033072ca */ /* 0x000fdc00000e0000 */
[----:B------:R-:W3:Y:S01]  /*1040*/  LDCU UR48, c[0x0][UR48+0x2a4] ;  /* 0x00005480303077ac */ /* 0x000ee20008000800 */
[----:B------:R-:W3:Y:S01]  /*1050*/  S2UR UR36, SR_CTAID.Z ;  /* 0x00000000002479c3 */ /* 0x000ee20000002700 */
[----:B------:R-:W3:Y:S01]  /*1060*/  LDCU UR20, c[0x0][0xb24] ;  /* 0x00016480ff1477ac */ /* 0x000ee20008000800 */
[----:B------:R-:W-:Y:S01]  /*1070*/  ULOP3.LUT UR7, UR54, 0x3, URZ, 0xc0, !UPT ;  /* 0x0000000336077892 */ /* 0x000fe2000f8ec0ff */
[----:B-1----:R-:W-:Y:S01]  /*1080*/  I2FP.F32.U32 R3, UR10 ;  /* 0x0000000a00037c45 */ /* 0x002fe20008201000 */
[----:B------:R-:W-:Y:S02]  /*1090*/  ULOP3.LUT UR6, UR6, 0x1, UR54, 0xf8, !UPT ;  /* 0x0000000106067892 */ /* 0x000fe4000f8ef836 */
[----:B------:R-:W-:Y:S02]  /*10a0*/  UISETP.GT.U32.AND UP1, UPT, UR7, 0xffff, UPT ;  /* 0x0000ffff0700788c */ /* 0x000fe4000bf24070 */
[----:B--2---:R-:W-:Y:S01]  /*10b0*/  FMUL R3, R3, UR5 ;  /* 0x0000000503037c20 */ /* 0x004fe20008400000 */
[----:B------:R-:W-:Y:S01]  /*10c0*/  UISETP.GT.U32.AND UP0, UPT, UR6, 0xffff, UPT ;  /* 0x0000ffff0600788c */ /* 0x000fe2000bf04070 */
[----:B----4-:R-:W-:Y:S01]  /*10d0*/  I2FP.F32.U32 R2, UR51 ;  /* 0x0000003300027c45 */ /* 0x010fe20008201000 */
[----:B------:R-:W-:-:S03]  /*10e0*/  USEL UR7, UR7, 0xffff, !UP1 ;  /* 0x0000ffff07077887 */ /* 0x000fc6000c800000 */
[----:B------:R-:W1:Y:S01]  /*10f0*/  F2I.U32.TRUNC.NTZ R3, R3 ;  /* 0x0000000300037305 */ /* 0x000e62000020f000 */
[----:B------:R-:W-:Y:S01]  /*1100*/  USEL UR6, UR6, 0xffff, !UP0 ;  /* 0x0000ffff06067887 */ /* 0x000fe2000c000000 */
[----:B---3--:R-:W-:Y:S01]  /*1110*/  FMUL R2, R2, UR4 ;  /* 0x0000000402027c20 */ /* 0x008fe20008400000 */
[----:B------:R-:W-:Y:S02]  /*1120*/  USHF.L.U32 UR15, UR54, 0xa, URZ ;  /* 0x0000000a360f7899 */ /* 0x000fe400080006ff */
[----:B------:R-:W-:Y:S02]  /*1130*/  USHF.R.U32.HI UR31, URZ, 0x1, UR54 ;  /* 0x00000001ff1f7899 */ /* 0x000fe40008011636 */
[----:B------:R-:W-:Y:S01]  /*1140*/  USHF.R.U32.HI UR30, URZ, 0x2, UR54 ;  /* 0x00000002ff1e7899 */ /* 0x000fe20008011636 */
[----:B------:R-:W2:Y:S01]  /*1150*/  F2I.U32.TRUNC.NTZ R2, R2 ;  /* 0x0000000200027305 */ /* 0x000ea2000020f000 */
[----:B------:R-:W-:Y:S02]  /*1160*/  ULOP3.LUT UR7, UR7, 0xffff, URZ, 0xc0, !UPT ;  /* 0x0000ffff07077892 */ /* 0x000fe4000f8ec0ff */
[----:B------:R-:W-:Y:S01]  /*1170*/  ULOP3.LUT UR6, UR6, 0xffff, URZ, 0xc0, !UPT ;  /* 0x0000ffff06067892 */ /* 0x000fe2000f8ec0ff */
[----:B------:R-:W-:Y:S01]  /*1180*/  UMOV UR14, 0x1111 ;  /* 0x00001111000e7882 */ /* 0x000fe20000000000 */
[----:B------:R-:W-:Y:S01]  /*1190*/  UMOV UR13, 0x5 ;  /* 0x00000005000d7882 */ /* 0x000fe20000000000 */
[----:B-1----:R-:W-:Y:S01]  /*11a0*/  R2UR UR5, R3 ;  /* 0x00000000030572ca */ /* 0x002fe200000e0000 */
[----:B------:R-:W-:Y:S01]  /*11b0*/  ULOP3.LUT UR16, UR15, 0x3000, URZ, 0xc0, !UPT ;  /* 0x000030000f107892 */ /* 0x000fe2000f8ec0ff */
[----:B------:R-:W-:Y:S01]  /*11c0*/  PRMT R3, RZ, 0x7610, R3 ;  /* 0x00007610ff037816 */ /* 0x000fe20000000003 */
[----:B------:R-:W1:Y:S01]  /*11d0*/  LDCU UR37, c[0x0][0xb24] ;  /* 0x00016480ff2577ac */ /* 0x000e620008000800 */
[----:B------:R-:W3:Y:S01]  /*11e0*/  LDCU UR19, c[0x0][0xb30] ;  /* 0x00016600ff1377ac */ /* 0x000ee20008000800 */
[----:B--2---:R-:W-:-:S02]  /*11f0*/  R2UR UR4, R2 ;  /* 0x00000000020472ca */ /* 0x004fc400000e0000 */
[----:B------:R-:W-:Y:S01]  /*1200*/  PRMT R2, RZ, 0x7610, R2 ;  /* 0x00007610ff027816 */ /* 0x000fe20000000002 */
[----:B------:R-:W-:-:S05]  /*1210*/  UISETP.NE.AND UP5, UPT, UR11, 0x2, UPT ;  /* 0x000000020b00788c */ /* 0x000fca000bfa5270 */
[----:B------:R-:W-:Y:S02]  /*1220*/  UIADD3 UR5, UPT, UPT, -UR5, URZ, URZ ;  /* 0x000000ff05057290 */ /* 0x000fe4000fffe1ff */
[----:B------:R-:W-:Y:S02]  /*1230*/  ULOP3.LUT UR31, UR31, 0x1, URZ, 0xc0, !UPT ;  /* 0x000000011f1f7892 */ /* 0x000fe4000f8ec0ff */
[----:B------:R-:W-:Y:S02]  /*1240*/  ULOP3.LUT UR30, UR30, 0x3, URZ, 0xc0, !UPT ;  /* 0x000000031e1e7892 */ /* 0x000fe4000f8ec0ff */
[----:B------:R-:W-:Y:S02]  /*1250*/  ULOP3.LUT UR15, UR15, 0x800, URZ, 0xc0, !UPT ;  /* 0x000008000f0f7892 */ /* 0x000fe4000f8ec0ff */
[----:B------:R-:W-:Y:S02]  /*1260*/  UIADD3 UR4, UPT, UPT, -UR4, URZ, URZ ;  /* 0x000000ff04047290 */ /* 0x000fe4000fffe1ff */
[----:B------:R-:W-:Y:S01]  /*1270*/  UISETP.GE.AND UP6, UPT, UR20, 0x1, UPT ;  /* 0x000000011400788c */ /* 0x000fe2000bfc6270 */
[----:B------:R-:W-:Y:S01]  /*1280*/  UMOV UR50, UR10 ;  /* 0x0000000a00327c82 */ /* 0x000fe20008000000 */
[----:B------:R-:W-:-:S02]  /*1290*/  USHF.L.U32 UR14, UR14, UR7, URZ ;  /* 0x000000070e0e7299 */ /* 0x000fc400080006ff */
[----:B------:R-:W-:Y:S02]  /*12a0*/  USHF.L.U32 UR13, UR13, UR6, URZ ;  /* 0x000000060d0d7299 */ /* 0x000fe400080006ff */
[----:B------:R-:W-:Y:S02]  /*12b0*/  UIMAD UR49, UR49, UR5, UR10 ;  /* 0x00000005313172a4 */ /* 0x000fe4000f8e020a */
[----:B------:R-:W-:Y:S01]  /*12c0*/  UIMAD UR48, UR48, UR4, UR51 ;  /* 0x00000004303072a4 */ /* 0x000fe2000f8e0233 */
[----:B-1-3--:R-:W-:Y:S11]  /*12d0*/  BRA.U UP4, `(.L_x_18) ;  /* 0x0000000104ac7547 */ /* 0x00aff6000b800000 */
[----:B------:R-:W-:Y:S02]  /*12e0*/  UISETP.NE.AND UP0, UPT, UR48, URZ, UPT ;  /* 0x000000ff3000728c */ /* 0x000fe4000bf05270 */
[----:B------:R-:W-:Y:S02]  /*12f0*/  ULOP3.LUT UR8, UR49, 0x2, URZ, 0x3c, !UPT ;  /* 0x0000000231087892 */ /* 0x000fe4000f8e3cff */
[----:B------:R-:W-:Y:S02]  /*1300*/  UISETP.GT.U32.AND UP1, UPT, UR49, 0x1, UP0 ;  /* 0x000000013100788c */ /* 0x000fe40008724070 */
[----:B------:R-:W-:Y:S02]  /*1310*/  UISETP.NE.AND UP2, UPT, UR48, 0x1, UPT ;  /* 0x000000013000788c */ /* 0x000fe4000bf45270 */
[----:B------:R-:W-:Y:S02]  /*1320*/  UISETP.GT.U32.AND UP0, UPT, UR8, 0x1, UP0 ;  /* 0x000000010800788c */ /* 0x000fe40008704070 */
[----:B------:R-:W-:-:S02]  /*1330*/  USEL UR28, URZ, 0x1, UP1 ;  /* 0x00000001ff1c7887 */ /* 0x000fc40008800000 */
[----:B------:R-:W-:Y:S02]  /*1340*/  USEL UR23, URZ, 0x2, UP1 ;  /* 0x00000002ff177887 */ /* 0x000fe40008800000 */
[----:B------:R-:W-:Y:S02]  /*1350*/  UISETP.GT.U32.AND UP1, UPT, UR49, 0x1, UP2 ;  /* 0x000000013100788c */ /* 0x000fe40009724070 */
[----:B------:R-:W-:Y:S02]  /*1360*/  USEL UR7, URZ, 0x4, UP0 ;  /* 0x00000004ff077887 */ /* 0x000fe40008000000 */
[----:B------:R-:W-:Y:S02]  /*1370*/  USEL UR5, URZ, 0x8, UP0 ;  /* 0x00000008ff057887 */ /* 0x000fe40008000000 */
[----:B------:R-:W-:Y:S02]  /*1380*/  UISETP.GT.U32.AND UP0, UPT, UR8, 0x1, UP2 ;  /* 0x000000010800788c */ /* 0x000fe40009704070 */
[----:B------:R-:W-:-:S02]  /*1390*/  USEL UR27, URZ, 0x10, UP1 ;  /* 0x00000010ff1b7887 */ /* 0x000fc40008800000 */
[----:B------:R-:W-:Y:S02]  /*13a0*/  USEL UR22, URZ, 0x20, UP1 ;  /* 0x00000020ff167887 */ /* 0x000fe40008800000 */
[----:B------:R-:W-:Y:S02]  /*13b0*/  UISETP.NE.AND UP1, UPT, UR48, 0x2, UPT ;  /* 0x000000023000788c */ /* 0x000fe4000bf25270 */
[----:B------:R-:W-:Y:S02]  /*13c0*/  USEL UR6, URZ, 0x40, UP0 ;  /* 0x00000040ff067887 */ /* 0x000fe40008000000 */
[----:B------:R-:W-:Y:S02]  /*13d0*/  USEL UR4, URZ, 0x80, UP0 ;  /* 0x00000080ff047887 */ /* 0x000fe40008000000 */
[----:B------:R-:W-:Y:S02]  /*13e0*/  UISETP.GT.U32.AND UP0, UPT, UR49, 0x1, UP1 ;  /* 0x000000013100788c */ /* 0x000fe40008f04070 */
[----:B------:R-:W-:-:S02]  /*13f0*/  UISETP.NE.AND UP2, UPT, UR48, 0x3, UPT ;  /* 0x000000033000788c */ /* 0x000fc4000bf45270 */
[----:B------:R-:W-:Y:S02]  /*1400*/  USEL UR25, URZ, 0x100, UP0 ;  /* 0x00000100ff197887 */ /* 0x000fe40008000000 */
[----:B------:R-:W-:Y:S02]  /*1410*/  USEL UR21, URZ, 0x200, UP0 ;  /* 0x00000200ff157887 */ /* 0x000fe40008000000 */
[----:B------:R-:W-:Y:S02]  /*1420*/  UISETP.GT.U32.AND UP0, UPT, UR49, 0x1, UP2 ;  /* 0x000000013100788c */ /* 0x000fe40009704070 */
[----:B------:R-:W-:Y:S02]  /*1430*/  UIADD3 UR25, UPT, UPT, UR25, UR27, UR28 ;  /* 0x0000001b19197290 */ /* 0x000fe4000fffe01c */
[----:B------:R-:W-:Y:S02]  /*1440*/  USEL UR24, URZ, 0x1000, UP0 ;  /* 0x00001000ff187887 */ /* 0x000fe40008000000 */
[----:B------:R-:W-:-:S02]  /*1450*/  USEL UR9, URZ, 0x2000, UP0 ;  /* 0x00002000ff097887 */ /* 0x000fc40008000000 */
[----:B------:R-:W-:Y:S02]  /*1460*/  UIADD3 UR23, UPT, UPT, UR23, UR24, UR25 ;  /* 0x0000001817177290 */ /* 0x000fe4000fffe019 */
[----:B------:R-:W-:Y:S02]  /*1470*/  UISETP.GT.U32.AND UP1, UPT, UR8, 0x1, UP1 ;  /* 0x000000010800788c */ /* 0x000fe40008f24070 */
[----:B------:R-:W-:Y:S02]  /*1480*/  UIADD3 UR21, UPT, UPT, UR21, UR22, UR23 ;  /* 0x0000001615157290 */ /* 0x000fe4000fffe017 */
[----:B------:R-:W-:Y:S02]  /*1490*/  UISETP.GT.U32.AND UP0, UPT, UR8, 0x1, UP2 ;  /* 0x000000010800788c */ /* 0x000fe40009704070 */
[----:B------:R-:W-:Y:S02]  /*14a0*/  USEL UR8, URZ, 0x400, UP1 ;  /* 0x00000400ff087887 */ /* 0x000fe40008800000 */
[----:B------:R-:W-:-:S02]  /*14b0*/  UIADD3 UR9, UPT, UPT, UR7, UR9, UR21 ;  /* 0x0000000907097290 */ /* 0x000fc4000fffe015 */
[----:B------:R-:W-:Y:S02]  /*14c0*/  USEL UR7, URZ, 0x4000, UP0 ;  /* 0x00004000ff077887 */ /* 0x000fe40008000000 */
[----:B------:R-:W-:Y:S02]  /*14d0*/  UIADD3 UR9, UPT, UPT, UR8, UR6, UR9 ;  /* 0x0000000608097290 */ /* 0x000fe4000fffe009 */
[----:B------:R-:W-:Y:S02]  /*14e0*/  ULOP3.LUT UR6, UR49, 0xfffffffe, URZ, 0xc0, !UPT ;  /* 0xfffffffe31067892 */ /* 0x000fe4000f8ec0ff */
[----:B------:R-:W-:Y:S02]  /*14f0*/  USEL UR8, URZ, 0x800, UP1 ;  /* 0x00000800ff087887 */ /* 0x000fe40008800000 */
[----:B------:R-:W-:Y:S02]  /*1500*/  UIADD3 UR5, UPT, UPT, UR5, UR7, UR9 ;  /* 0x0000000705057290 */ /* 0x000fe4000fffe009 */
[----:B------:R-:W-:-:S02]  /*1510*/  ULEA UR6, UR48, UR6, 0x2 ;  /* 0x0000000630067291 */ /* 0x000fc4000f8e10ff */
[----:B------:R-:W-:Y:S02]  /*1520*/  USEL UR7, URZ, 0x8000, UP0 ;  /* 0x00008000ff077887 */ /* 0x000fe40008000000 */
[----:B------:R-:W-:-:S03]  /*1530*/  UIADD3 UR5, UPT, UPT, UR8, UR4, UR5 ;  /* 0x0000000408057290 */ /* 0x000fc6000fffe005 */
[----:B------:R-:W-:Y:S01]  /*1540*/  UMOV UR4, 0x3 ;  /* 0x0000000300047882 */ /* 0x000fe20000000000 */
[----:B------:R-:W-:Y:S02]  /*1550*/  UIADD3 UR5, UPT, UPT, UR5, UR7, URZ ;  /* 0x0000000705057290 */ /* 0x000fe4000fffe0ff */
[----:B------:R-:W-:-:S04]  /*1560*/  USHF.L.U32 UR4, UR4, UR6, URZ ;  /* 0x0000000604047299 */ /* 0x000fc800080006ff */
[----:B------:R-:W-:Y:S02]  /*1570*/  MOV R3, UR5 ;  /* 0x0000000500037c02 */ /* 0x000fe40008000f00 */
[----:B------:R-:W-:Y:S02]  /*1580*/  MOV R2, UR4 ;  /* 0x0000000400027c02 */ /* 0x000fe40008000f00 */
.L_x_18:
[----:B------:R-:W-:Y:S05]  /*1590*/  BRA.U !UP6, `(.L_x_19) ;  /* 0x000000010eb87547 */ /* 0x000fea000b800000 */
[----:B------:R-:W1:Y:S01]  /*15a0*/  LDCU.128 UR4, c[0x0][0xb10] ;  /* 0x00016200ff0477ac */ /* 0x000e620008000c00 */
[----:B------:R-:W2:Y:S01]  /*15b0*/  LDCU UR23, c[0x0][0x370] ;  /* 0x00006e00ff1777ac */ /* 0x000ea20008000800 */
[----:B------:R-:W3:Y:S01]  /*15c0*/  LDCU UR22, c[0x0][0x374] ;  /* 0x00006e80ff1677ac */ /* 0x000ee20008000800 */
[----:B------:R-:W4:Y:S01]  /*15d0*/  LDCU UR50, c[0x0][0xb0c] ;  /* 0x00016180ff3277ac */ /* 0x000f220008000800 */
[----:B------:R-:W2:Y:S01]  /*15e0*/  LDCU UR21, c[0x0][0xb20] ;  /* 0x00016400ff1577ac */ /* 0x000ea20008000800 */
[----:B------:R-:W2:Y:S01]  /*15f0*/  LDCU.64 UR8, c[0x0][0xb28] ;  /* 0x00016500ff0877ac */ /* 0x000ea20008000a00 */
[----:B-1----:R-:W-:Y:S02]  /*1600*/  UISETP.NE.AND UP0, UPT, UR6, 0x1, UPT ;  /* 0x000000010600788c */ /* 0x002fe4000bf05270 */
[----:B---3--:R-:W-:Y:S02]  /*1610*/  UIMAD.WIDE.U32 UR28, UR22, UR7, URZ ;  /* 0x00000007161c72a5 */ /* 0x008fe4000f8e00ff */
[----:B------:R-:W-:-:S02]  /*1620*/  UISETP.NE.AND UP2, UPT, UR20, 0x1, UPT ;  /* 0x000000011400788c */ /* 0x000fc4000bf45270 */
[----:B----4-:R-:W-:Y:S02]  /*1630*/  UISETP.NE.AND UP1, UPT, UR50, 0x1, UPT ;  /* 0x000000013200788c */ /* 0x010fe4000bf25270 */
[----:B------:R-:W-:Y:S02]  /*1640*/  UIMAD.WIDE.U32 UR32, UR51, UR7, URZ ;  /* 0x00000007332072a5 */ /* 0x000fe4000f8e00ff */
[----:B--2---:R-:W-:Y:S01]  /*1650*/  UIMAD.WIDE.U32 UR24, UR23, UR4, URZ ;  /* 0x00000004171872a5 */ /* 0x004fe2000f8e00ff */
[----:B------:R-:W-:Y:S01]  /*1660*/  UMOV UR7, UR29 ;  /* 0x0000001d00077c82 */ /* 0x000fe20008000000 */
[----:B------:R-:W-:Y:S02]  /*1670*/  UIMAD.WIDE.U32 UR28, UR10, UR4, URZ ;  /* 0x000000040a1c72a5 */ /* 0x000fe4000f8e00ff */
[----:B------:R-:W-:-:S03]  /*1680*/  @UP0 USHF.R.U32.HI UR22, URZ, UR21, UR7 ;  /* 0x00000015ff160299 */ /* 0x000fc60008011607 */
[----:B------:R-:W-:Y:S02]  /*1690*/  @UP1 USHF.R.U32.HI UR23, URZ, UR5, UR25 ;  /* 0x00000005ff171299 */ /* 0x000fe40008011619 */
[----:B------:R-:W-:Y:S02]  /*16a0*/  UIMAD.WIDE.U32 UR24, UR22, UR8, URZ ;  /* 0x00000008161872a5 */ /* 0x000fe4000f8e00ff */
[----:B------:R-:W-:Y:S02]  /*16b0*/  USHF.R.U32.HI UR33, URZ, UR21, UR33 ;  /* 0x00000015ff217299 */ /* 0x000fe40008011621 */
[----:B------:R-:W-:Y:S02]  /*16c0*/  UIMAD.WIDE.U32 UR34, UR23, UR8, URZ ;  /* 0x00000008172272a5 */ /* 0x000fe4000f8e00ff */
[----:B------:R-:W-:Y:S02]  /*16d0*/  @UP2 USHF.R.U32.HI UR22, URZ, UR9, UR25 ;  /* 0x00000009ff162299 */ /* 0x000fe40008011619 */
[----:B------:R-:W-:-:S02]  /*16e0*/  USHF.R.U32.HI UR29, URZ, UR5, UR29 ;  /* 0x00000005ff1d7299 */ /* 0x000fc4000801161d */
[----:B------:R-:W-:Y:S02]  /*16f0*/  USEL UR33, UR51, UR33, !UP0 ;  /* 0x0000002133217287 */ /* 0x000fe4000c000000 */
[----:B------:R-:W-:Y:S02]  /*1700*/  @UP2 USHF.R.U32.HI UR23, URZ, UR9, UR35 ;  /* 0x00000009ff172299 */ /* 0x000fe40008011623 */
[----:B------:R-:W-:Y:S02]  /*1710*/  UIMAD UR22, UR22, UR20, URZ ;  /* 0x00000014161672a4 */ /* 0x000fe4000f8e02ff */
[----:B------:R-:W-:Y:S02]  /*1720*/  USEL UR29, UR10, UR29, !UP1 ;  /* 0x0000001d0a1d7287 */ /* 0x000fe4000c800000 */
[----:B------:R-:W-:Y:S02]  /*1730*/  UIMAD UR4, UR23, UR20, URZ ;  /* 0x00000014170472a4 */ /* 0x000fe4000f8e02ff */
[----:B------:R-:W-:-:S02]  /*1740*/  UISETP.GE.AND UP0, UPT, UR33, UR22, UPT ;  /* 0x000000162100728c */ /* 0x000fc4000bf06270 */
[----:B------:R-:W-:Y:S02]  /*1750*/  UIMAD.WIDE.U32 UR34, UR33, UR8, URZ ;  /* 0x00000008212272a5 */ /* 0x000fe4000f8e00ff */
[----:B------:R-:W-:Y:S02]  /*1760*/  UISETP.GE.OR UP0, UPT, UR29, UR4, UP0 ;  /* 0x000000041d00728c */ /* 0x000fe40008706670 */
[----:B------:R-:W-:Y:S02]  /*1770*/  USHF.R.U32.HI UR4, URZ, UR9, UR35 ;  /* 0x00000009ff047299 */ /* 0x000fe40008011623 */
[----:B------:R-:W-:Y:S02]  /*1780*/  UIMAD.WIDE.U32 UR24, UR29, UR8, URZ ;  /* 0x000000081d1872a5 */ /* 0x000fe4000f8e00ff */
[----:B------:R-:W-:Y:S02]  /*1790*/  USEL UR4, UR33, UR4, !UP2 ;  /* 0x0000000421047287 */ /* 0x000fe4000d000000 */
[----:B------:R-:W-:-:S02]  /*17a0*/  UIADD3 UR5, UPT, UPT, -UR33, URZ, URZ ;  /* 0x000000ff21057290 */ /* 0x000fc4000fffe1ff */
[----:B------:R-:W-:Y:S02]  /*17b0*/  UIADD3 UR8, UPT, UPT, -UR4, URZ, URZ ;  /* 0x000000ff04087290 */ /* 0x000fe4000fffe1ff */
[----:B------:R-:W-:Y:S02]  /*17c0*/  @!UP0 USHF.R.U32.HI UR9, URZ, UR9, UR25 ;  /* 0x00000009ff098299 */ /* 0x000fe40008011619 */
[----:B------:R-:W-:Y:S02]  /*17d0*/  UIMAD UR8, UR20, UR8, UR33 ;  /* 0x00000008140872a4 */ /* 0x000fe4000f8e0221 */
[----:B------:R-:W-:Y:S02]  /*17e0*/  @!UP0 USEL UR9, UR29, UR9, !UP2 ;  /* 0x000000091d098287 */ /* 0x000fe4000d000000 */
[----:B------:R-:W-:Y:S02]  /*17f0*/  UIADD3 UR7, UPT, UPT, -UR29, URZ, URZ ;  /* 0x000000ff1d077290 */ /* 0x000fe4000fffe1ff */
[----:B------:R-:W-:-:S02]  /*1800*/  @!UP0 UIMAD UR8, UR8, UR23, UR9 ;  /* 0x00000017080882a4 */ /* 0x000fc4000f8e0209 */
[----:B------:R-:W-:Y:S02]  /*1810*/  @!UP0 UIADD3 UR4, UPT, UPT, UR4, -UR9, URZ ;  /* 0x8000000904048290 */ /* 0x000fe4000fffe0ff */
[----:B------:R-:W-:Y:S02]  /*1820*/  UIMAD UR5, UR6, UR5, UR51 ;  /* 0x00000005060572a4 */ /* 0x000fe4000f8e0233 */
[----:B------:R-:W-:Y:S02]  /*1830*/  @!UP0 UIMAD UR33, UR4, UR20, UR29 ;  /* 0x00000014042182a4 */ /* 0x000fe4000f8e021d */
[----:B------:R-:W-:Y:S01]  /*1840*/  UIMAD UR7, UR50, UR7, UR10 ;  /* 0x00000007320772a4 */ /* 0x000fe2000f8e020a */
[----:B------:R-:W-:Y:S01]  /*1850*/  @!UP0 UMOV UR29, UR8 ;  /* 0x00000008001d8c82 */ /* 0x000fe20008000000 */
[----:B------:R-:W-:Y:S02]  /*1860*/  UIMAD UR51, UR33, UR6, UR5 ;  /* 0x00000006213372a4 */ /* 0x000fe4000f8e0205 */
[----:B------:R-:W-:-:S12]  /*1870*/  UIMAD UR50, UR29, UR50, UR7 ;  /* 0x000000321d3272a4 */ /* 0x000fd8000f8e0207 */
.L_x_19:
[----:B------:R-:W-:-:S09]  /*1880*/  UISETP.NE.AND UP0, UPT, UR19, 0x1, UPT ;  /* 0x000000011300788c */ /* 0x000fd2000bf05270 */
[----:B------:R-:W-:Y:S05]  /*1890*/  BRA.U UP0, `(.L_x_20) ;  /* 0x0000000100407547 */ /* 0x000fea000b800000 */
[----:B------:R-:W1:Y:S01]  /*18a0*/  LDCU.128 UR4, c[0x0][0xb10] ;  /* 0x00016200ff0477ac */ /* 0x000e620008000c00 */
[----:B------:R-:W2:Y:S01]  /*18b0*/  LDCU UR9, c[0x0][0xb0c] ;  /* 0x00016180ff0977ac */ /* 0x000ea20008000800 */
[----:B------:R-:W3:Y:S01]  /*18c0*/  LDCU UR8, c[0x0][0xb20] ;  /* 0x00016400ff0877ac */ /* 0x000ee20008000800 */
[----:B-1----:R-:W-:Y:S02]  /*18d0*/  UIMAD.WIDE.U32 UR22, UR50, UR4, URZ ;  /* 0x00000004321672a5 */ /* 0x002fe4000f8e00ff */
[----:B------:R-:W-:Y:S02]  /*18e0*/  UIMAD.WIDE.U32 UR20, UR51, UR7, URZ ;  /* 0x00000007331472a5 */ /* 0x000fe4000f8e00ff */
[----:B--2---:R-:W-:Y:S02]  /*18f0*/  UISETP.NE.AND UP1, UPT, UR9, 0x1, UPT ;  /* 0x000000010900788c */ /* 0x004fe4000bf25270 */
[----:B------:R-:W-:Y:S01]  /*1900*/  UISETP.NE.AND UP0, UPT, UR6, 0x1, UPT ;  /* 0x000000010600788c */ /* 0x000fe2000bf05270 */
[----:B------:R-:W-:Y:S01]  /*1910*/  UMOV UR7, UR23 ;  /* 0x0000001700077c82 */ /* 0x000fe20008000000 */
[----:B---3--:R-:W-:-:S02]  /*1920*/  USHF.R.U32.HI UR8, URZ, UR8, UR21 ;  /* 0x00000008ff087299 */ /* 0x008fc40008011615 */
[----:B------:R-:W-:Y:S02]  /*1930*/  USHF.R.U32.HI UR5, URZ, UR5, UR7 ;  /* 0x00000005ff057299 */ /* 0x000fe40008011607 */
[----:B------:R-:W-:Y:S02]  /*1940*/  USEL UR8, UR51, UR8, !UP0 ;  /* 0x0000000833087287 */ /* 0x000fe4000c000000 */
[----:B------:R-:W-:-:S04]  /*1950*/  USEL UR5, UR50, UR5, !UP1 ;  /* 0x0000000532057287 */ /* 0x000fc8000c800000 */
[----:B------:R-:W-:Y:S02]  /*1960*/  UIADD3 UR4, UPT, UPT, -UR8, UR5, URZ ;  /* 0x0000000508047290 */ /* 0x000fe4000fffe1ff */
[----:B------:R-:W-:Y:S02]  /*1970*/  UIADD3 UR5, UPT, UPT, UR8, -UR5, URZ ;  /* 0x8000000508057290 */ /* 0x000fe4000fffe0ff */
[----:B------:R-:W-:Y:S02]  /*1980*/  UIMAD UR51, UR4, UR6, UR51 ;  /* 0x00000006043372a4 */ /* 0x000fe4000f8e0233 */
[----:B------:R-:W-:-:S12]  /*1990*/  UIMAD UR50, UR5, UR9, UR50 ;  /* 0x00000009053272a4 */ /* 0x000fd8000f8e0232 */
.L_x_20:
[----:B------:R-:W-:-:S09]  /*19a0*/  UISETP.EQ.U32.AND UP0, UPT, UR12, 0x1, UPT ;  /* 0x000000010c00788c */ /* 0x000fd2000bf02070 */
[----:B------:R-:W-:Y:S05]  /*19b0*/  BRA.U !UP0, `(.L_x_21) ;  /* 0x00000001080c7547 */ /* 0x000fea000b800000 */
[----:B------:R-:W-:Y:S01]  /*19c0*/  UCGABAR_WAIT ;  /* 0x0000000000007dc7 */ /* 0x000fe20008000000 */
[----:B------:R-:W-:Y:S01]  /*19d0*/  CCTL.IVALL ;  /* 0x00000000ff00798f */ /* 0x000fe20002000000 */
[----:B------:R-:W-:Y:S05]  /*19e0*/  BRA `(.L_x_22) ;  /* 0x0000000000047947 */ /* 0x000fea0003800000 */
.L_x_21:
[----:B------:R-:W-:Y:S06]  /*19f0*/  BAR.SYNC.DEFER_BLOCKING 0x0 ;  /* 0x0000000000007b1d */ /* 0x000fec0000010000 */
.L_x_22:
[----:B------:R-:W-:Y:S05]  /*1a00*/  BRA.U UP5, `(.L_x_23) ;  /* 0x0000001505947547 */ /* 0x000fea000b800000 */
[----:B------:R-:W1:Y:S01]  /*1a10*/  LDCU UR6, c[0x0][0x38c] ;  /* 0x00007180ff0677ac */ /* 0x000e620008000800 */
[----:B------:R-:W-:Y:S01]  /*1a20*/  PLOP3.LUT P1, PT, PT, PT, UP3, 0x80, 0x8 ;  /* 0x000000000008781c */ /* 0x000fe20003f2f038 */
[----:B------:R-:W-:Y:S01]  /*1a30*/  IMAD.MOV.U32 R12, RZ, RZ, 0x1 ;  /* 0x00000001ff0c7424 */ /* 0x000fe200078e00ff */
[----:B------:R-:W-:Y:S01]  /*1a40*/  ISETP.NE.AND P2, PT, R0, RZ, P3 ;  /* 0x000000ff0000720c */ /* 0x000fe20001f45270 */
[----:B------:R-:W-:Y:S01]  /*1a50*/  USHF.L.U32 UR5, UR10, 0x5, URZ ;  /* 0x000000050a057899 */ /* 0x000fe200080006ff */
[----:B------:R-:W-:Y:S01]  /*1a60*/  PLOP3.LUT P1, PT, P1, PT, PT, 0x8, 0x80 ;  /* 0x000000000080781c */ /* 0x000fe20000f2e170 */
[----:B------:R-:W-:Y:S01]  /*1a70*/  USHF.L.U32 UR4, UR10, 0x7, URZ ;  /* 0x000000070a047899 */ /* 0x000fe200080006ff */
[----:B------:R-:W-:Y:S01]  /*1a80*/  CS2R R10, SRZ ;  /* 0x00000000000a7805 */ /* 0x000fe2000001ff00 */
[----:B------:R-:W-:Y:S01]  /*1a90*/  UMOV UR17, 0x400 ;  /* 0x0000040000117882 */ /* 0x000fe20000000000 */
[----:B------:R-:W-:Y:S01]  /*1aa0*/  UISETP.NE.AND UP1, UPT, UR11, URZ, UPT ;  /* 0x000000ff0b00728c */ /* 0x000fe2000bf25270 */
[----:B------:R-:W-:Y:S01]  /*1ab0*/  IMAD.MOV.U32 R9, RZ, RZ, RZ ;  /* 0x000000ffff097224 */ /* 0x000fe200078e00ff */
[----:B------:R-:W-:Y:S01]  /*1ac0*/  ULEA UR17, UR54, UR17, 0x18 ;  /* 0x0000001136117291 */ /* 0x000fe2000f8ec0ff */
[----:B------:R-:W-:Y:S01]  /*1ad0*/  IMAD.MOV.U32 R8, RZ, RZ, 0x1 ;  /* 0x00000001ff087424 */ /* 0x000fe200078e00ff */
[----:B------:R-:W-:-:S02]  /*1ae0*/  ULOP3.LUT UR5, UR5, 0x20, URZ, 0xc0, !UPT ;  /* 0x0000002005057892 */ /* 0x000fc4000f8ec0ff */
[----:B------:R-:W-:Y:S01]  /*1af0*/  ULOP3.LUT UR4, UR4, 0x80, URZ, 0xc0, !UPT ;  /* 0x0000008004047892 */ /* 0x000fe2000f8ec0ff */
[----:B------:R-:W2:Y:S01]  /*1b00*/  LDCU UR19, c[0x0][0x370] ;  /* 0x00006e00ff1377ac */ /* 0x000ea20008000800 */
[----:B-1----:R-:W-:Y:S02]  /*1b10*/  UIADD3 UR7, UPT, UPT, UR6, 0x7f, URZ ;  /* 0x0000007f06077890 */ /* 0x002fe4000fffe0ff */
[----:B------:R-:W-:Y:S02]  /*1b20*/  UIADD3 UR20, UPT, UPT, UR6, 0xfe, URZ ;  /* 0x000000fe06147890 */ /* 0x000fe4000fffe0ff */
[----:B------:R-:W-:Y:S02]  /*1b30*/  USHF.R.S32.HI UR21, URZ, 0x1f, UR7 ;  /* 0x0000001fff157899 */ /* 0x000fe40008011407 */
[----:B------:R-:W-:Y:S02]  /*1b40*/  UIADD3 UR6, UPT, UPT, UR6, -0x1, URZ ;  /* 0xffffffff06067890 */ /* 0x000fe4000fffe0ff */
[----:B------:R-:W-:-:S02]  /*1b50*/  ULEA.HI UR21, UR21, UR7, URZ, 0x7 ;  /* 0x0000000715157291 */ /* 0x000fc4000f8f38ff */
[----:B------:R-:W-:Y:S02]  /*1b60*/  UISETP.GE.U32.AND UP2, UPT, UR6, -0xff, UPT ;  /* 0xffffff010600788c */ /* 0x000fe4000bf46070 */
[----:B------:R-:W-:Y:S01]  /*1b70*/  USHF.R.S32.HI UR21, URZ, 0x7, UR21 ;  /* 0x00000007ff157899 */ /* 0x000fe20008011415 */
[----:B------:R-:W1:Y:S03]  /*1b80*/  LDCU.64 UR22, c[0x0][0x348] ;  /* 0x00006900ff1677ac */ /* 0x000e660008000a00 */
[----:B------:R-:W-:Y:S01]  /*1b90*/  UISETP.LT.U32.AND UP0, UPT, UR21, 0xa, UPT ;  /* 0x0000000a1500788c */ /* 0x000fe2000bf01070 */
[----:B------:R-:W3:Y:S03]  /*1ba0*/  LDCU UR18, c[0x0][0x374] ;  /* 0x00006e80ff1277ac */ /* 0x000ee60008000800 */
[----:B------:R-:W-:-:S02]  /*1bb0*/  USEL UR41, UR21, 0xa, UP0 ;  /* 0x0000000a15297887 */ /* 0x000fc40008000000 */
[----:B------:R-:W-:Y:S02]  /*1bc0*/  USEL UR26, UR26, 0x2, UP1 ;  /* 0x000000021a1a7887 */ /* 0x000fe40008800000 */
[----:B------:R-:W-:Y:S02]  /*1bd0*/  UIADD3 UR25, UPT, UPT, UR41, -0x1, URZ ;  /* 0xffffffff29197890 */ /* 0x000fe4000fffe0ff */
[----:B------:R-:W-:Y:S02]  /*1be0*/  @UP2 UIADD3 UR25, UPT, UPT, UR41, URZ, URZ ;  /* 0x000000ff29192290 */ /* 0x000fe4000fffe0ff */
[----:B------:R-:W-:Y:S02]  /*1bf0*/  UIADD3 UR40, UPT, UPT, UR17, 0x4400, UR16 ;  /* 0x0000440011287890 */ /* 0x000fe4000fffe010 */
[----:B------:R-:W-:Y:S02]  /*1c00*/  UIADD3 UR24, UPT, UPT, UR25, 0x1, URZ ;  /* 0x0000000119187890 */ /* 0x000fe4000fffe0ff */
[----:B------:R-:W-:-:S02]  /*1c10*/  UIADD3 UR39, UPT, UPT, UR17, 0x2c400, UR15 ;  /* 0x0002c40011277890 */ /* 0x000fc4000fffe00f */
[----:B------:R-:W-:Y:S02]  /*1c20*/  ULEA UR31, UR31, UR5, 0x4 ;  /* 0x000000051f1f7291 */ /* 0x000fe4000f8e20ff */
[----:B------:R-:W-:Y:S02]  /*1c30*/  ULEA UR30, UR30, UR4, 0x5 ;  /* 0x000000041e1e7291 */ /* 0x000fe4000f8e28ff */
[----:B------:R-:W-:Y:S02]  /*1c40*/  UIADD3 UR38, UPT, UPT, UR21, -UR41, URZ ;  /* 0x8000002915267290 */ /* 0x000fe4000fffe0ff */
[----:B------:R-:W-:Y:S01]  /*1c50*/  UIADD3 UR25, UPT, UPT, -UR25, URZ, URZ ;  /* 0x000000ff19197290 */ /* 0x000fe2000fffe1ff */
[----:B-123--:R-:W-:-:S11]  /*1c60*/  UMOV UR29, URZ ;  /* 0x000000ff001d7c82 */ /* 0x00efd60008000000 */
.L_x_43:
[----:B------:R-:W-:-:S09]  /*1c70*/  UISETP.NE.AND UP0, UPT, UR54, URZ, UPT ;  /* 0x000000ff3600728c */ /* 0x000fd2000bf05270 */
[----:B------:R-:W-:Y:S05]  /*1c80*/  BRA.U UP0, `(.L_x_24) ;  /* 0x0000000100287547 */ /* 0x000fea000b800000 */
[----:B------:R-:W-:Y:S02]  /*1c90*/  LEA R0, R9, UR17, 0x3 ;  /* 0x0000001109007c11 */ /* 0x000fe4000f8e18ff */
[----:B------:R-:W-:-:S04]  /*1ca0*/  SHF.L.U32 R2, R8, 0x1f, RZ ;  /* 0x0000001f08027819 */ /* 0x000fc800000006ff */
[----:B------:R-:W1:Y:S02]  /*1cb0*/  SYNCS.PHASECHK.TRANS64.TRYWAIT P0, [R0+URZ+0x130], R2 ;  /* 0x00013002000075a7 */ /* 0x000e6400080011ff */
[----:B-1----:R-:W-:Y:S05]  /*1cc0*/  @!P0 BRA `(.L_x_25) ;  /* 0x0000005c00608947 */ /* 0x002fea0003800000 */
.L_x_120:
[----:B------:R-:W-:Y:S01]  /*1cd0*/  VIADD R9, R9, 0x1 ;  /* 0x0000000109097836 */ /* 0x000fe20000000000 */
[----:B------:R1:W-:Y:S04]  /*1ce0*/  SYNCS.ARRIVE.TRANS64.A1T0 RZ, [R0+URZ+0x120], RZ ;  /* 0x000120ff00ff79a7 */ /* 0x0003e800081000ff */
[----:B------:R-:W-:-:S04]  /*1cf0*/  ISETP.NE.AND P0, PT, R9, 0x2, PT ;  /* 0x000000020900780c */ /* 0x000fc80003f05270 */
[----:B------:R-:W-:Y:S02]  /*1d00*/  SEL R9, R9, RZ, P0 ;  /* 0x000000ff09097207 */ /* 0x000fe40000000000 */
[----:B-1----:R-:W-:-:S04]  /*1d10*/  SEL R0, RZ, 0x1, P0 ;  /* 0x00000001ff007807 */ /* 0x002fc80000000000 */
[----:B------:R-:W-:-:S07]  /*1d20*/  LOP3.LUT R8, R8, R0, RZ, 0x3c, !PT ;  /* 0x0000000008087212 */ /* 0x000fce00078e3cff */
.L_x_24:
[----:B------:R-:W-:Y:S01]  /*1d30*/  UISETP.GE.U32.AND UP0, UPT, UR20, 0xff, UPT ;  /* 0x000000ff1400788c */ /* 0x000fe2000bf06070 */
[----:B------:R-:W-:Y:S01]  /*1d40*/  SHF.L.U32 R0, R12, 0x1f, RZ ;  /* 0x0000001f0c007819 */ /* 0x000fe200000006ff */
[----:B------:R-:W-:Y:S02]  /*1d50*/  ULEA.HI UR35, UR50, UR50, URZ, 0x1 ;  /* 0x0000003232237291 */ /* 0x000fe4000f8f08ff */
[----:B------:R-:W-:Y:S02]  /*1d60*/  ULEA UR4, UR29, UR17, 0x3 ;  /* 0x000000111d047291 */ /* 0x000fe4000f8e18ff */
[----:B------:R-:W-:Y:S02]  /*1d70*/  USHF.L.U32 UR35, UR35, 0x7, URZ ;  /* 0x0000000723237899 */ /* 0x000fe400080006ff */
[----:B------:R-:W-:Y:S02]  /*1d80*/  ULEA UR11, UR51, UR31, 0x6 ;  /* 0x0000001f330b7291 */ /* 0x000fe4000f8e30ff */
[----:B------:R-:W-:-:S03]  /*1d90*/  ULOP3.LUT UR35, UR35, 0xffffff00, URZ, 0xc0, !UPT ;  /* 0xffffff0023237892 */ /* 0x000fc6000f8ec0ff */
[----:B------:R1:W2:Y:S01]  /*1da0*/  SYNCS.PHASECHK.TRANS64.TRYWAIT P0, [UR4+0x50], R0 ;  /* 0x00005000ff0075a7 */ /* 0x0002a20008001104 */
[----:B------:R-:W-:Y:S01]  /*1db0*/  UIADD3 UR35, UPT, UPT, UR30, UR35, URZ ;  /* 0x000000231e237290 */ /* 0x000fe2000fffe0ff */
[----:B------:R-:W-:Y:S01]  /*1dc0*/  UMOV UR4, URZ ;  /* 0x000000ff00047c82 */ /* 0x000fe20008000000 */
[----:B------:R-:W-:Y:S10]  /*1dd0*/  BRA.U !UP0, `(.L_x_26) ;  /* 0x0000000108c87547 */ /* 0x000ff4000b800000 */
[----:B------:R-:W-:Y:S01]  /*1de0*/  UMOV UR5, UR25 ;  /* 0x0000001900057c82 */ /* 0x000fe20008000000 */
[----:B------:R-:W-:Y:S01]  /*1df0*/  UMOV UR50, UR29 ;  /* 0x0000001d00327c82 */ /* 0x000fe20008000000 */
[----:B------:R-:W-:-:S05]  /*1e00*/  UMOV UR34, URZ ;  /* 0x000000ff00227c82 */ /* 0x000fca0008000000 */
.L_x_32:
[----:B------:R-:W-:Y:S01]  /*1e10*/  ULEA UR33, UR50, UR17, 0x3 ;  /* 0x0000001132217291 */ /* 0x000fe2000f8e18ff */
[----:B--2---:R-:W-:Y:S01]  /*1e20*/  @P3 MOV R2, 0xa000 ;  /* 0x0000a00000023802 */ /* 0x004fe20000000f00 */
[----:B--234-:R-:W-:Y:S10]  /*1e30*/  @P0 BRA `(.L_x_27) ;  /* 0x00000000000c0947 */ /* 0x01cff40003800000 */
[----:B------:R-:W-:-:S04]  /*1e40*/  SHF.L.U32 R3, R12, 0x1f, RZ ;  /* 0x0000001f0c037819 */ /* 0x000fc800000006ff */
[----:B------:R-:W2:Y:S02]  /*1e50*/  SYNCS.PHASECHK.TRANS64.TRYWAIT P0, [UR33+0x50], R3 ;  /* 0x00005003ff0075a7 */ /* 0x000ea40008001121 */
[----:B--2---:R-:W-:Y:S05]  /*1e60*/  @!P0 BRA `(.L_x_28) ;  /* 0x0000005c000c8947 */ /* 0x004fea0003800000 */
.L_x_27:
[----:B------:R2:W-:Y:S01]  /*1e70*/  @P3 SYNCS.ARRIVE.TRANS64 RZ, [UR33], R2 ;  /* 0x00000002ffff39a7 */ /* 0x0005e20008000021 */
[----:B------:R-:W-:Y:S02]  /*1e80*/  ULOP3.LUT UR4, UR26, 0x2, URZ, 0xfc, !UPT ;  /* 0x000000021a047892 */ /* 0x000fe4000f8efcff */
[----:B------:R-:W-:Y:S02]  /*1e90*/  UIADD3 UR5, UPT, UPT, UR5, 0x1, URZ ;  /* 0x0000000105057890 */ /* 0x000fe4000fffe0ff */
[----:B------:R-:W-:Y:S02]  /*1ea0*/  UISETP.NE.AND UP0, UPT, UR4, 0x2, UPT ;  /* 0x000000020400788c */ /* 0x000fe4000bf05270 */
[----:B------:R-:W-:-:S07]  /*1eb0*/  UISETP.NE.AND UP2, UPT, UR5, 0x1, UPT ;  /* 0x000000010500788c */ /* 0x000fce000bf45270 */
[----:B------:R-:W-:Y:S05]  /*1ec0*/  BRA.U UP0, `(.L_x_29) ;  /* 0x0000000100047547 */ /* 0x000fea000b800000 */
[----:B------:R-:W-:Y:S05]  /*1ed0*/  BPT.TRAP 0x1 ;  /* 0x000000040000795c */ /* 0x000fea0000300000 */
.L_x_29:
[----:B------:R-:W-:Y:S04]  /*1ee0*/  BSSY.RECONVERGENT B0, `(.L_x_30) ;  /* 0x0000003000007945 */ /* 0x000fe80003800200 */
[----:B------:R-:W-:Y:S05]  /*1ef0*/  @!P2 BRA `(.L_x_31) ;  /* 0x000000000004a947 */ /* 0x000fea0003800000 */
[----:B------:R-:W-:Y:S05]  /*1f00*/  BPT.TRAP 0x1 ;  /* 0x000000040000795c */ /* 0x000fea0000300000 */
.L_x_31:
[----:B------:R-:W-:Y:S05]  /*1f10*/  BSYNC.RECONVERGENT B0 ;  /* 0x0000000000007941 */ /* 0x000fea0003800200 */
.L_x_30:
[----:B------:R-:W-:Y:S02]  /*1f20*/  UIADD3 UR29, UPT, UPT, UR50, 0x1, URZ ;  /* 0x00000001321d7890 */ /* 0x000fe4000fffe0ff */
[----:B------:R-:W-:Y:S02]  /*1f30*/  ULEA UR32, UR50, UR16, 0xe ;  /* 0x0000001032207291 */ /* 0x000fe4000f8e70ff */
[----:B------:R-:W-:Y:S02]  /*1f40*/  UISETP.NE.AND UP0, UPT, UR29, 0xa, UPT ;  /* 0x0000000a1d00788c */ /* 0x000fe4000bf05270 */
[----:B------:R-:W-:Y:S02]  /*1f50*/  UIADD3 UR46, UP1, UPT, UR22, 0x80, URZ ;  /* 0x00000080162e7890 */ /* 0x000fe4000ff3e0ff */
[----:B------:R-:W-:Y:S02]  /*1f60*/  USEL UR6, URZ, 0x1, UP0 ;  /* 0x00000001ff067887 */ /* 0x000fe40008000000 */
[----:B------:R-:W-:-:S02]  /*1f70*/  USEL UR29, UR29, URZ, UP0 ;  /* 0x000000ff1d1d7287 */ /* 0x000fc40008000000 */
[----:B------:R-:W-:Y:S02]  /*1f80*/  ULEA UR8, UR50, UR15, 0xc ;  /* 0x0000000f32087291 */ /* 0x000fe4000f8e60ff */
[----:B------:R-:W-:Y:S01]  /*1f90*/  UIADD3 UR44, UP0, UPT, UR22, 0x180, URZ ;  /* 0x00000180162c7890 */ /* 0x000fe2000ff1e0ff */
[----:B------:R-:W-:Y:S01]  /*1fa0*/  LOP3.LUT R12, R12, UR6, RZ, 0x3c, !PT ;  /* 0x000000060c0c7c12 */ /* 0x000fe2000f8e3cff */
[----:B------:R-:W-:Y:S02]  /*1fb0*/  ULEA UR4, UR29, UR17, 0x3 ;  /* 0x000000111d047291 */ /* 0x000fe4000f8e18ff */
[----:B------:R-:W-:Y:S01]  /*1fc0*/  ULOP3.LUT UR33, UR33, 0xfefffff8, URZ, 0xc0, !UPT ;  /* 0xfefffff821217892 */ /* 0x000fe2000f8ec0ff */
[----:B-1----:R-:W-:Y:S01]  /*1fd0*/  SHF.L.U32 R0, R12, 0x1f, RZ ;  /* 0x0000001f0c007819 */ /* 0x002fe200000006ff */
[----:B------:R-:W-:Y:S02]  /*1fe0*/  UIADD3.X UR47, UPT, UPT, URZ, UR23, URZ, UP1, !UPT ;  /* 0x00000017ff2f7290 */ /* 0x000fe40008ffe4ff */
[----:B------:R-:W-:-:S02]  /*1ff0*/  UIADD3 UR32, UPT, UPT, UR17, 0x4400, UR32 ;  /* 0x0000440011207890 */ /* 0x000fc4000fffe020 */
[----:B------:R-:W-:Y:S01]  /*2000*/  UPRMT UR7, URZ, 0x5410, UR14 ;  /* 0x00005410ff077896 */ /* 0x000fe2000800000e */
[----:B------:R3:W4:Y:S01]  /*2010*/  SYNCS.PHASECHK.TRANS64.TRYWAIT P0, [UR4+0x50], R0 ;  /* 0x00005000ff0075a7 */ /* 0x0007220008001104 */
[----:B------:R-:W-:Y:S02]  /*2020*/  UIADD3 UR8, UPT, UPT, UR17, 0x2c400, UR8 ;  /* 0x0002c40011087890 */ /* 0x000fe4000fffe008 */
[----:B------:R-:W-:Y:S02]  /*2030*/  UIADD3.X UR45, UPT, UPT, URZ, UR23, URZ, UP0, !UPT ;  /* 0x00000017ff2d7290 */ /* 0x000fe400087fe4ff */
[----:B------:R-:W-:Y:S01]  /*2040*/  UPRMT UR6, URZ, 0x5410, UR13 ;  /* 0x00005410ff067896 */ /* 0x000fe2000800000d */
[----:B------:R-:W-:Y:S01]  /*2050*/  UMOV UR42, 0x0 ;  /* 0x00000000002a7882 */ /* 0x000fe20000000000 */
[----:B------:R-:W-:Y:S01]  /*2060*/  UMOV UR43, 0x10000000 ;  /* 0x10000000002b7882 */ /* 0x000fe20000000000 */
[----:B------:R-:W-:Y:S01]  /*2070*/  UMOV UR10, UR34 ;  /* 0x00000022000a7c82 */ /* 0x000fe20008000000 */
[----:B------:R-:W-:Y:S01]  /*2080*/  UMOV UR12, UR36 ;  /* 0x00000024000c7c82 */ /* 0x000fe20008000000 */
[----:B------:R-:W-:Y:S01]  /*2090*/  UMOV UR9, UR33 ;  /* 0x0000002100097c82 */ /* 0x000fe20008000000 */
[----:B------:R1:W-:Y:S01]  /*20a0*/  UTMALDG.3D.MULTICAST.2CTA [UR32], [UR46], UR7, desc[UR42] ;  /* 0x00002a202e0073b4 */ /* 0x0003e20008211807 */
[----:B------:R-:W-:Y:S01]  /*20b0*/  UMOV UR4, UR24 ;  /* 0x0000001800047c82 */ /* 0x000fe20008000000 */
[----:B------:R-:W-:Y:S01]  /*20c0*/  UMOV UR50, UR29 ;  /* 0x0000001d00327c82 */ /* 0x000fe20008000000 */
[----:B------:R3:W-:Y:S01]  /*20d0*/  UTMALDG.3D.MULTICAST.2CTA [UR8], [UR44], UR6, desc[UR42] ;  /* 0x00002a082c0073b4 */ /* 0x0007e20008211806 */
[----:B-1----:R-:W-:Y:S01]  /*20e0*/  UIADD3 UR34, UPT, UPT, UR34, 0x80, URZ ;  /* 0x0000008022227890 */ /* 0x002fe2000fffe0ff */
[----:B------:R-:W-:Y:S11]  /*20f0*/  BRA.U UP2, `(.L_x_32) ;  /* 0xfffffffd02447547 */ /* 0x000ff6000b83ffff */
.L_x_26:
[----:B------:R-:W-:Y:S01]  /*2100*/  ULEA UR5, UR29, UR17, 0x3 ;  /* 0x000000111d057291 */ /* 0x000fe2000f8e18ff */
[----:B-1-3--:R-:W-:Y:S01]  /*2110*/  SHF.L.U32 R0, R12, 0x1f, RZ ;  /* 0x0000001f0c007819 */ /* 0x00afe200000006ff */
[----:B------:R-:W-:Y:S01]  /*2120*/  @!P1 SYNCS.ARRIVE.TRANS64.A1T0 RZ, [UR17+0xb8], RZ ;  /* 0x0000b8ffffff99a7 */ /* 0x000fe20008100011 */
[----:B------:R-:W-:-:S06]  /*2130*/  UISETP.GT.AND UP0, UPT, UR21, UR41, UPT ;  /* 0x000000291500728c */ /* 0x000fcc000bf04270 */
[----:B--2-4-:R1:W2:Y:S03]  /*2140*/  SYNCS.PHASECHK.TRANS64.TRYWAIT P0, [UR5+0x50], R0 ;  /* 0x00005000ff0075a7 */ /* 0x0142a60008001105 */
[----:B------:R-:W-:Y:S05]  /*2150*/  BRA.U !UP0, `(.L_x_33) ;  /* 0x0000000108b87547 */ /* 0x000fea000b800000 */
[----:B------:R-:W-:Y:S01]  /*2160*/  UIADD3 UR6, UPT, UPT, UR38, UR4, URZ ;  /* 0x0000000426067290 */ /* 0x000fe2000fffe0ff */
[----:B------:R-:W-:-:S11]  /*2170*/  UMOV UR50, UR29 ;  /* 0x0000001d00327c82 */ /* 0x000fd60008000000 */
.L_x_39:
[----:B------:R-:W-:Y:S01]  /*2180*/  ULEA UR33, UR50, UR17, 0x3 ;  /* 0x0000001132217291 */ /* 0x000fe2000f8e18ff */
[----:B--2---:R-:W-:Y:S01]  /*2190*/  @P3 MOV R2, 0xa000 ;  /* 0x0000a00000023802 */ /* 0x004fe20000000f00 */
[----:B--2-4-:R-:W-:Y:S10]  /*21a0*/  @P0 BRA `(.L_x_34) ;  /* 0x00000000000c0947 */ /* 0x014ff40003800000 */
[----:B------:R-:W-:-:S04]  /*21b0*/  SHF.L.U32 R3, R12, 0x1f, RZ ;  /* 0x0000001f0c037819 */ /* 0x000fc800000006ff */
[----:B------:R-:W2:Y:S02]  /*21c0*/  SYNCS.PHASECHK.TRANS64.TRYWAIT P0, [UR33+0x50], R3 ;  /* 0x00005003ff0075a7 */ /* 0x000ea40008001121 */
[----:B--2---:R-:W-:Y:S05]  /*21d0*/  @!P0 BRA `(.L_x_35) ;  /* 0x0000005800488947 */ /* 0x004fea0003800000 */
.L_x_34:
[----:B------:R2:W-:Y:S01]  /*21e0*/  @P3 SYNCS.ARRIVE.TRANS64 RZ, [UR33], R2 ;  /* 0x00000002ffff39a7 */ /* 0x0005e20008000021 */
[----:B------:R-:W-:-:S04]  /*21f0*/  ULOP3.LUT UR5, UR26, 0x2, URZ, 0xfc, !UPT ;  /* 0x000000021a057892 */ /* 0x000fc8000f8efcff */
[----:B------:R-:W-:-:S09]  /*2200*/  UISETP.NE.AND UP0, UPT, UR5, 0x2, UPT ;  /* 0x000000020500788c */ /* 0x000fd2000bf05270 */
[----:B------:R-:W-:Y:S05]  /*2210*/  BRA.U UP0, `(.L_x_36) ;  /* 0x0000000100047547 */ /* 0x000fea000b800000 */
[----:B------:R-:W-:Y:S05]  /*2220*/  BPT.TRAP 0x1 ;  /* 0x000000040000795c */ /* 0x000fea0000300000 */
.L_x_36:
[----:B------:R-:W-:Y:S04]  /*2230*/  BSSY.RECONVERGENT B0, `(.L_x_37) ;  /* 0x0000003000007945 */ /* 0x000fe80003800200 */
[----:B------:R-:W-:Y:S05]  /*2240*/  @!P2 BRA `(.L_x_38) ;  /* 0x000000000004a947 */ /* 0x000fea0003800000 */
[----:B------:R-:W-:Y:S05]  /*2250*/  BPT.TRAP 0x1 ;  /* 0x000000040000795c */ /* 0x000fea0000300000 */
.L_x_38:
[----:B------:R-:W-:Y:S05]  /*2260*/  BSYNC.RECONVERGENT B0 ;  /* 0x0000000000007941 */ /* 0x000fea0003800200 */
.L_x_37:
[----:B------:R-:W-:Y:S02]  /*2270*/  UIADD3 UR29, UPT, UPT, UR50, 0x1, URZ ;  /* 0x00000001321d7890 */ /* 0x000fe4000fffe0ff */
[----:B------:R-:W-:Y:S02]  /*2280*/  UIADD3 UR46, UP1, UPT, UR22, 0x80, URZ ;  /* 0x00000080162e7890 */ /* 0x000fe4000ff3e0ff */
[----:B------:R-:W-:Y:S02]  /*2290*/  UISETP.NE.AND UP0, UPT, UR29, 0xa, UPT ;  /* 0x0000000a1d00788c */ /* 0x000fe4000bf05270 */
[----:B------:R-:W-:Y:S02]  /*22a0*/  USHF.L.U32 UR34, UR4, 0x7, URZ ;  /* 0x0000000704227899 */ /* 0x000fe400080006ff */
[----:B------:R-:W-:Y:S02]  /*22b0*/  USEL UR7, URZ, 0x1, UP0 ;  /* 0x00000001ff077887 */ /* 0x000fe40008000000 */
[----:B------:R-:W-:-:S02]  /*22c0*/  USEL UR29, UR29, URZ, UP0 ;  /* 0x000000ff1d1d7287 */ /* 0x000fc40008000000 */
[----:B------:R-:W-:Y:S02]  /*22d0*/  UIADD3 UR44, UP0, UPT, UR22, 0x180, URZ ;  /* 0x00000180162c7890 */ /* 0x000fe4000ff1e0ff */
[----:B------:R-:W-:Y:S01]  /*22e0*/  ULEA UR5, UR29, UR17, 0x3 ;  /* 0x000000111d057291 */ /* 0x000fe2000f8e18ff */
[----:B------:R-:W-:Y:S01]  /*22f0*/  LOP3.LUT R12, R12, UR7, RZ, 0x3c, !PT ;  /* 0x000000070c0c7c12 */ /* 0x000fe2000f8e3cff */
[----:B------:R-:W-:Y:S02]  /*2300*/  ULOP3.LUT UR33, UR33, 0xfefffff8, URZ, 0xc0, !UPT ;  /* 0xfefffff821217892 */ /* 0x000fe4000f8ec0ff */
[----:B------:R-:W-:Y:S01]  /*2310*/  ULEA UR32, UR50, UR40, 0xe ;  /* 0x0000002832207291 */ /* 0x000fe2000f8e70ff */
[----:B-1----:R-:W-:Y:S01]  /*2320*/  SHF.L.U32 R0, R12, 0x1f, RZ ;  /* 0x0000001f0c007819 */ /* 0x002fe200000006ff */
[----:B------:R-:W-:Y:S02]  /*2330*/  UPRMT UR7, URZ, 0x5410, UR14 ;  /* 0x00005410ff077896 */ /* 0x000fe4000800000e */
[----:B------:R-:W-:Y:S01]  /*2340*/  UIADD3.X UR47, UPT, UPT, URZ, UR23, URZ, UP1, !UPT ;  /* 0x00000017ff2f7290 */ /* 0x000fe20008ffe4ff */
[----:B------:R3:W4:Y:S01]  /*2350*/  SYNCS.PHASECHK.TRANS64.TRYWAIT P0, [UR5+0x50], R0 ;  /* 0x00005000ff0075a7 */ /* 0x0007220008001105 */
[----:B------:R-:W-:-:S02]  /*2360*/  ULEA UR8, UR50, UR39, 0xc ;  /* 0x0000002732087291 */ /* 0x000fc4000f8e60ff */
[----:B------:R-:W-:Y:S02]  /*2370*/  UPRMT UR5, URZ, 0x5410, UR13 ;  /* 0x00005410ff057896 */ /* 0x000fe4000800000d */
[----:B------:R-:W-:Y:S01]  /*2380*/  UIADD3.X UR45, UPT, UPT, URZ, UR23, URZ, UP0, !UPT ;  /* 0x00000017ff2d7290 */ /* 0x000fe200087fe4ff */
[----:B------:R-:W-:Y:S01]  /*2390*/  UMOV UR42, 0x0 ;  /* 0x00000000002a7882 */ /* 0x000fe20000000000 */
[----:B------:R-:W-:Y:S01]  /*23a0*/  UMOV UR43, 0x10000000 ;  /* 0x10000000002b7882 */ /* 0x000fe20000000000 */
[----:B------:R-:W-:Y:S01]  /*23b0*/  UMOV UR12, UR36 ;  /* 0x00000024000c7c82 */ /* 0x000fe20008000000 */
[----:B------:R-:W-:Y:S01]  /*23c0*/  UMOV UR9, UR33 ;  /* 0x0000002100097c82 */ /* 0x000fe20008000000 */
[----:B------:R-:W-:Y:S01]  /*23d0*/  UMOV UR10, UR34 ;  /* 0x00000022000a7c82 */ /* 0x000fe20008000000 */
[----:B------:R3:W-:Y:S01]  /*23e0*/  UTMALDG.3D.MULTICAST.2CTA [UR32], [UR46], UR7, desc[UR42] ;  /* 0x00002a202e0073b4 */ /* 0x0007e20008211807 */
[----:B------:R-:W-:Y:S01]  /*23f0*/  UIADD3 UR4, UPT, UPT, UR4, 0x1, URZ ;  /* 0x0000000104047890 */ /* 0x000fe2000fffe0ff */
[----:B------:R-:W-:-:S03]  /*2400*/  UMOV UR50, UR29 ;  /* 0x0000001d00327c82 */ /* 0x000fc60008000000 */
[----:B------:R-:W-:Y:S01]  /*2410*/  UISETP.NE.AND UP0, UPT, UR4, UR6, UPT ;  /* 0x000000060400728c */ /* 0x000fe2000bf05270 */
[----:B------:R3:W-:Y:S08]  /*2420*/  UTMALDG.3D.MULTICAST.2CTA [UR8], [UR44], UR5, desc[UR42] ;  /* 0x00002a082c0073b4 */ /* 0x0007f00008211805 */
[----:B---3--:R-:W-:Y:S05]  /*2430*/  BRA.U UP0, `(.L_x_39) ;  /* 0xfffffffd00507547 */ /* 0x008fea000b83ffff */
.L_x_33:
[C---:B------:R-:W-:Y:S01]  /*2440*/  LEA R3, R11.reuse, UR17, 0x3 ;  /* 0x000000110b037c11 */ /* 0x040fe2000f8e18ff */
[----:B------:R-:W-:Y:S01]  /*2450*/  NOP ;  /* 0x0000000000007918 */ /* 0x000fe20000000000 */
[----:B-1----:R-:W-:Y:S02]  /*2460*/  SHF.L.U32 R0, R10, 0x1f, RZ ;  /* 0x0000001f0a007819 */ /* 0x002fe400000006ff */
[----:B------:R-:W-:Y:S02]  /*2470*/  LEA R4, R11, UR17, 0x4 ;  /* 0x000000110b047c11 */ /* 0x000fe4000f8e20ff */
[----:B--2-4-:R-:W1:Y:S02]  /*2480*/  SYNCS.PHASECHK.TRANS64.TRYWAIT P0, [R3+URZ+0xc0], R0 ;  /* 0x0000c000030075a7 */ /* 0x014e6400080011ff */
[----:B-1----:R-:W-:Y:S05]  /*2490*/  @!P0 BRA `(.L_x_40) ;  /* 0x0000005400b08947 */ /* 0x002fea0003800000 */
.L_x_123:
[----:B------:R-:W2:Y:S01]  /*24a0*/  LDS.128 R4, [R4+0x150] ;  /* 0x0001500004047984 */ /* 0x000ea20000000c00 */
[----:B------:R-:W-:Y:S01]  /*24b0*/  UISETP.GE.AND UP0, UPT, UR37, 0x1, UPT ;  /* 0x000000012500788c */ /* 0x000fe2000bf06270 */
[----:B------:R-:W-:Y:S01]  /*24c0*/  @!PT LDS RZ, [RZ] ;  /* 0x00000000fffff984 */ /* 0x000fe20000000800 */
[----:B------:R-:W-:Y:S01]  /*24d0*/  @!PT LDS RZ, [RZ] ;  /* 0x00000000fffff984 */ /* 0x000fe20000000800 */
[----:B------:R-:W-:Y:S01]  /*24e0*/  @!PT LDS RZ, [RZ] ;  /* 0x00000000fffff984 */ /* 0x000fe20000000800 */
[----:B------:R-:W-:Y:S01]  /*24f0*/  @!PT LDS RZ, [RZ] ;  /* 0x00000000fffff984 */ /* 0x000fe20000000800 */
[----:B------:R3:W-:Y:S06]  /*2500*/  MEMBAR.ALL.CTA ;  /* 0x0000000000007992 */ /* 0x0007ec0000008000 */
[----:B---3--:R-:W3:Y:S01]  /*2510*/  FENCE.VIEW.ASYNC.S ;  /* 0x00000000000073c6 */ /* 0x008ee20000000000 */
[----:B--2---:R-:W-:-:S13]  /*2520*/  LOP3.LUT P0, RZ, R6, 0x1, RZ, 0xc0, !PT ;  /* 0x0000000106ff7812 */ /* 0x004fda000780c0ff */
[----:B---3--:R-:W-:Y:S01]  /*2530*/  VOTEU.ANY UP1, P0 ;  /* 0x0000000000ff7886 */ /* 0x008fe20000020100 */
[----:B------:R-:W-:-:S13]  /*2540*/  PLOP3.LUT P0, PT, PT, PT, UP1, 0x80, 0x8 ;  /* 0x000000000008781c */ /* 0x000fda0003f0f018 */
[----:B-1----:R-:W-:Y:S02]  /*2550*/  @P0 LOP3.LUT R0, R5, 0xffff, RZ, 0xc0, !PT ;  /* 0x0000ffff05000812 */ /* 0x002fe400078ec0ff */
[----:B------:R-:W-:Y:S02]  /*2560*/  @P0 MOV R2, R4 ;  /* 0x0000000400020202 */ /* 0x000fe40000000f00 */
[----:B------:R-:W-:Y:S01]  /*2570*/  @P0 R2UR UR5, R0 ;  /* 0x00000000000502ca */ /* 0x000fe200000e0000 */
[----:B------:R-:W-:Y:S01]  /*2580*/  VIADD R0, R3, 0xd0 ;  /* 0x000000d003007836 */ /* 0x000fe20000000000 */
[----:B------:R-:W-:Y:S02]  /*2590*/  @P0 SHF.R.U32.HI R4, RZ, 0x10, R5 ;  /* 0x00000010ff040819 */ /* 0x000fe40000011605 */
[----:B------:R-:W-:Y:S02]  /*25a0*/  @P0 R2UR UR6, R2 ;  /* 0x00000000020602ca */ /* 0x000fe400000e0000 */
[----:B------:R-:W-:-:S02]  /*25b0*/  PRMT R0, RZ, 0x654, R0 ;  /* 0x00000654ff007816 */ /* 0x000fc40000000000 */
[----:B------:R-:W-:Y:S02]  /*25c0*/  @P0 R2UR UR4, R4 ;  /* 0x00000000040402ca */ /* 0x000fe400000e0000 */
[----:B------:R1:W-:Y:S03]  /*25d0*/  SYNCS.ARRIVE.TRANS64.RED.A1T0 RZ, [R0+URZ], RZ ;  /* 0x000000ff00ff79a7 */ /* 0x0003e600081004ff */
[----:B------:R-:W-:-:S04]  /*25e0*/  @UP1 UMOV UR27, UR5 ;  /* 0x00000005001b1c82 */ /* 0x000fc80008000000 */
[----:B------:R-:W-:-:S04]  /*25f0*/  @UP1 UMOV UR28, UR6 ;  /* 0x00000006001c1c82 */ /* 0x000fc80008000000 */
[----:B------:R-:W-:Y:S01]  /*2600*/  @UP1 UMOV UR36, UR4 ;  /* 0x0000000400241c82 */ /* 0x000fe20008000000 */
[----:B------:R-:W-:Y:S05]  /*2610*/  BRA.U !UP0, `(.L_x_41) ;  /* 0x0000000108b87547 */ /* 0x000fea000b800000 */
[----:B------:R-:W2:Y:S01]  /*2620*/  LDCU.128 UR4, c[0x0][0xb10] ;  /* 0x00016200ff0477ac */ /* 0x000ea20008000c00 */
[----:B------:R-:W3:Y:S01]  /*2630*/  LDCU UR10, c[0x0][0xb20] ;  /* 0x00016400ff0a77ac */ /* 0x000ee20008000800 */
[----:B------:R-:W4:Y:S01]  /*2640*/  LDCU UR11, c[0x0][0xb0c] ;  /* 0x00016180ff0b77ac */ /* 0x000f220008000800 */
[----:B------:R-:W1:Y:S01]  /*2650*/  LDCU.64 UR8, c[0x0][0xb28] ;  /* 0x00016500ff0877ac */ /* 0x000e620008000a00 */
[----:B------:R-:W-:Y:S02]  /*2660*/  UISETP.NE.AND UP3, UPT, UR37, 0x1, UPT ;  /* 0x000000012500788c */ /* 0x000fe4000bf65270 */
[----:B--2---:R-:W-:Y:S02]  /*2670*/  UIMAD.WIDE.U32 UR42, UR18, UR7, URZ ;  /* 0x00000007122a72a5 */ /* 0x004fe4000f8e00ff */
[----:B------:R-:W-:Y:S02]  /*2680*/  UIMAD.WIDE.U32 UR32, UR27, UR7, URZ ;  /* 0x000000071b2072a5 */ /* 0x000fe4000f8e00ff */
[----:B------:R-:W-:-:S02]  /*2690*/  UIMAD.WIDE.U32 UR34, UR19, UR4, URZ ;  /* 0x00000004132272a5 */ /* 0x000fc4000f8e00ff */
[----:B------:R-:W-:Y:S01]  /*26a0*/  UISETP.NE.AND UP0, UPT, UR6, 0x1, UPT ;  /* 0x000000010600788c */ /* 0x000fe2000bf05270 */
[----:B------:R-:W-:Y:S01]  /*26b0*/  UMOV UR7, UR43 ;  /* 0x0000002b00077c82 */ /* 0x000fe20008000000 */
[----:B----4-:R-:W-:Y:S02]  /*26c0*/  UISETP.NE.AND UP2, UPT, UR11, 0x1, UPT ;  /* 0x000000010b00788c */ /* 0x010fe4000bf45270 */
[----:B---3--:R-:W-:Y:S02]  /*26d0*/  USHF.R.U32.HI UR7, URZ, UR10, UR7 ;  /* 0x0000000aff077299 */ /* 0x008fe40008011607 */
[----:B------:R-:W-:Y:S02]  /*26e0*/  USHF.R.U32.HI UR12, URZ, UR5, UR35 ;  /* 0x00000005ff0c7299 */ /* 0x000fe40008011623 */
[----:B------:R-:W-:Y:S02]  /*26f0*/  USEL UR7, UR18, UR7, !UP0 ;  /* 0x0000000712077287 */ /* 0x000fe4000c000000 */
[----:B------:R-:W-:-:S02]  /*2700*/  USEL UR12, UR19, UR12, !UP2 ;  /* 0x0000000c130c7287 */ /* 0x000fc4000d000000 */
[----:B-1----:R-:W-:Y:S02]  /*2710*/  UIMAD.WIDE.U32 UR42, UR7, UR8, URZ ;  /* 0x00000008072a72a5 */ /* 0x002fe4000f8e00ff */
        /* <DEDUP_REMOVED lines=30> */
.L_x_41:
[----:B------:R-:W2:Y:S02]  /*2900*/  LDCU UR4, c[0x0][0xb30] ;  /* 0x00016600ff0477ac */ /* 0x000ea40008000800 */
[----:B--2---:R-:W-:-:S09]  /*2910*/  UISETP.NE.AND UP0, UPT, UR4, 0x1, UPT ;  /* 0x000000010400788c */ /* 0x004fd2000bf05270 */
[----:B------:R-:W-:Y:S05]  /*2920*/  BRA.U UP0, `(.L_x_42) ;  /* 0x0000000100407547 */ /* 0x000fea000b800000 */
[----:B------:R-:W2:Y:S01]  /*2930*/  LDCU.128 UR4, c[0x0][0xb10] ;  /* 0x00016200ff0477ac */ /* 0x000ea20008000c00 */
[----:B------:R-:W3:Y:S01]  /*2940*/  LDCU UR9, c[0x0][0xb0c] ;  /* 0x00016180ff0977ac */ /* 0x000ee20008000800 */
[----:B------:R-:W4:Y:S01]  /*2950*/  LDCU UR8, c[0x0][0xb20] ;  /* 0x00016400ff0877ac */ /* 0x000f220008000800 */
[----:B--2---:R-:W-:Y:S02]  /*2960*/  UIMAD.WIDE.U32 UR32, UR28, UR4, URZ ;  /* 0x000000041c2072a5 */ /* 0x004fe4000f8e00ff */
[----:B------:R-:W-:Y:S02]  /*2970*/  UIMAD.WIDE.U32 UR10, UR27, UR7, URZ ;  /* 0x000000071b0a72a5 */ /* 0x000fe4000f8e00ff */
[----:B---3--:R-:W-:Y:S02]  /*2980*/  UISETP.NE.AND UP2, UPT, UR9, 0x1, UPT ;  /* 0x000000010900788c */ /* 0x008fe4000bf45270 */
[----:B------:R-:W-:Y:S01]  /*2990*/  UISETP.NE.AND UP0, UPT, UR6, 0x1, UPT ;  /* 0x000000010600788c */ /* 0x000fe2000bf05270 */
[----:B------:R-:W-:Y:S01]  /*29a0*/  UMOV UR7, UR33 ;  /* 0x0000002100077c82 */ /* 0x000fe20008000000 */
[----:B----4-:R-:W-:-:S02]  /*29b0*/  USHF.R.U32.HI UR8, URZ, UR8, UR11 ;  /* 0x00000008ff087299 */ /* 0x010fc4000801160b */
[----:B------:R-:W-:Y:S02]  /*29c0*/  USHF.R.U32.HI UR5, URZ, UR5, UR7 ;  /* 0x00000005ff057299 */ /* 0x000fe40008011607 */
[----:B------:R-:W-:Y:S02]  /*29d0*/  USEL UR8, UR27, UR8, !UP0 ;  /* 0x000000081b087287 */ /* 0x000fe4000c000000 */
[----:B------:R-:W-:-:S04]  /*29e0*/  USEL UR5, UR28, UR5, !UP2 ;  /* 0x000000051c057287 */ /* 0x000fc8000d000000 */
[----:B------:R-:W-:Y:S02]  /*29f0*/  UIADD3 UR4, UPT, UPT, UR5, -UR8, URZ ;  /* 0x8000000805047290 */ /* 0x000fe4000fffe0ff */
[----:B------:R-:W-:Y:S02]  /*2a00*/  UIADD3 UR5, UPT, UPT, -UR5, UR8, URZ ;  /* 0x0000000805057290 */ /* 0x000fe4000fffe1ff */
[----:B------:R-:W-:Y:S02]  /*2a10*/  UIMAD UR27, UR4, UR6, UR27 ;  /* 0x00000006041b72a4 */ /* 0x000fe4000f8e021b */
[----:B------:R-:W-:-:S12]  /*2a20*/  UIMAD UR28, UR5, UR9, UR28 ;  /* 0x00000009051c72a4 */ /* 0x000fd8000f8e021c */
.L_x_42:
[----:B------:R-:W-:Y:S01]  /*2a30*/  VIADD R11, R11, 0x1 ;  /* 0x000000010b0b7836 */ /* 0x000fe20000000000 */
[----:B------:R-:W-:Y:S01]  /*2a40*/  PLOP3.LUT P1, PT, PT, PT, PT, 0x80, 0x8 ;  /* 0x000000000008781c */ /* 0x000fe20003f2f070 */
[----:B------:R-:W-:Y:S02]  /*2a50*/  UIADD3 UR50, UPT, UPT, UR28, UR49, URZ ;  /* 0x000000311c327290 */ /* 0x000fe4000fffe0ff */
[----:B------:R-:W-:Y:S01]  /*2a60*/  UIADD3 UR51, UPT, UPT, UR27, UR48, URZ ;  /* 0x000000301b337290 */ /* 0x000fe2000fffe0ff */
[----:B------:R-:W-:-:S04]  /*2a70*/  ISETP.NE.AND P0, PT, R11, 0x2, PT ;  /* 0x000000020b00780c */ /* 0x000fc80003f05270 */
[----:B-1----:R-:W-:Y:S02]  /*2a80*/  SEL R0, RZ, 0x1, P0 ;  /* 0x00000001ff007807 */ /* 0x002fe40000000000 */
[----:B------:R-:W-:Y:S02]  /*2a90*/  SEL R11, R11, RZ, P0 ;  /* 0x000000ff0b0b7207 */ /* 0x000fe40000000000 */
[----:B------:R-:W-:Y:S01]  /*2aa0*/  LOP3.LUT R10, R10, R0, RZ, 0x3c, !PT ;  /* 0x000000000a0a7212 */ /* 0x000fe200078e3cff */
[----:B------:R-:W-:Y:S06]  /*2ab0*/  BRA.U UP1, `(.L_x_43) ;  /* 0xfffffff1016c7547 */ /* 0x000fec000b83ffff */
[----:B------:R-:W-:Y:S01]  /*2ac0*/  UIADD3 UR17, UPT, UPT, UR17, 0x50, URZ ;  /* 0x0000005011117890 */ /* 0x000fe2000fffe0ff */
[----:B------:R-:W-:-:S03]  /*2ad0*/  SHF.L.U32 R2, R12, 0x1f, RZ ;  /* 0x0000001f0c027819 */ /* 0x000fc600000006ff */
[----:B------:R-:W-:-:S09]  /*2ae0*/  ULEA UR4, UR29, UR17, 0x3 ;  /* 0x000000111d047291 */ /* 0x000fd2000f8e18ff */
[----:B------:R-:W1:Y:S02]  /*2af0*/  SYNCS.PHASECHK.TRANS64.TRYWAIT P0, [UR4], R2 ;  /* 0x00000002ff0075a7 */ /* 0x000e640008001104 */
[----:B-1----:R-:W-:Y:S05]  /*2b00*/  @!P0 BRA `(.L_x_44) ;  /* 0x0000005000288947 */ /* 0x002fea0003800000 */
.L_x_125:
[----:B------:R-:W-:-:S04]  /*2b10*/  UIADD3 UR5, UPT, UPT, UR29, 0x1, URZ ;  /* 0x000000011d057890 */ /* 0x000fc8000fffe0ff */
[----:B------:R-:W-:-:S04]  /*2b20*/  UISETP.NE.AND UP0, UPT, UR5, 0xa, UPT ;  /* 0x0000000a0500788c */ /* 0x000fc8000bf05270 */
[----:B------:R-:W-:Y:S02]  /*2b30*/  USEL UR6, URZ, 0x1, UP0 ;  /* 0x00000001ff067887 */ /* 0x000fe40008000000 */
[----:B------:R-:W-:-:S04]  /*2b40*/  USEL UR5, UR5, URZ, UP0 ;  /* 0x000000ff05057287 */ /* 0x000fc80008000000 */
[----:B------:R-:W-:Y:S01]  /*2b50*/  ULEA UR4, UR5, UR17, 0x3 ;  /* 0x0000001105047291 */ /* 0x000fe2000f8e18ff */
[----:B-1----:R-:W-:-:S04]  /*2b60*/  LOP3.LUT R2, R12, UR6, RZ, 0x3c, !PT ;  /* 0x000000060c027c12 */ /* 0x002fc8000f8e3cff */
[----:B------:R-:W-:-:S04]  /*2b70*/  SHF.L.U32 R3, R2, 0x1f, RZ ;  /* 0x0000001f02037819 */ /* 0x000fc800000006ff */
[----:B------:R-:W1:Y:S02]  /*2b80*/  SYNCS.PHASECHK.TRANS64.TRYWAIT P0, [UR4], R3 ;  /* 0x00000003ff0075a7 */ /* 0x000e640008001104 */
[----:B-1----:R-:W-:Y:S05]  /*2b90*/  @!P0 BRA `(.L_x_45) ;  /* 0x00000050001c8947 */ /* 0x002fea0003800000 */
.L_x_127:
[----:B------:R-:W-:-:S04]  /*2ba0*/  UIADD3 UR5, UPT, UPT, UR5, 0x1, URZ ;  /* 0x0000000105057890 */ /* 0x000fc8000fffe0ff */
[----:B------:R-:W-:-:S04]  /*2bb0*/  UISETP.NE.AND UP0, UPT, UR5, 0xa, UPT ;  /* 0x0000000a0500788c */ /* 0x000fc8000bf05270 */
[----:B------:R-:W-:Y:S02]  /*2bc0*/  USEL UR6, URZ, 0x1, UP0 ;  /* 0x00000001ff067887 */ /* 0x000fe40008000000 */
[----:B------:R-:W-:-:S04]  /*2bd0*/  USEL UR5, UR5, URZ, UP0 ;  /* 0x000000ff05057287 */ /* 0x000fc80008000000 */
[----:B------:R-:W-:Y:S01]  /*2be0*/  ULEA UR4, UR5, UR17, 0x3 ;  /* 0x0000001105047291 */ /* 0x000fe2000f8e18ff */
[----:B------:R-:W-:-:S04]  /*2bf0*/  LOP3.LUT R2, R2, UR6, RZ, 0x3c, !PT ;  /* 0x0000000602027c12 */ /* 0x000fc8000f8e3cff */
[----:B-1----:R-:W-:-:S04]  /*2c00*/  SHF.L.U32 R3, R2, 0x1f, RZ ;  /* 0x0000001f02037819 */ /* 0x002fc800000006ff */
[----:B------:R-:W1:Y:S02]  /*2c10*/  SYNCS.PHASECHK.TRANS64.TRYWAIT P0, [UR4], R3 ;  /* 0x00000003ff0075a7 */ /* 0x000e640008001104 */
[----:B-1----:R-:W-:Y:S05]  /*2c20*/  @!P0 BRA `(.L_x_46) ;  /* 0x0000005000108947 */ /* 0x002fea0003800000 */
.L_x_129:
        /* <DEDUP_REMOVED lines=9> */
.L_x_131:
        /* <DEDUP_REMOVED lines=9> */
.L_x_133:
        /* <DEDUP_REMOVED lines=9> */
.L_x_135:
        /* <DEDUP_REMOVED lines=9> */
.L_x_137:
        /* <DEDUP_REMOVED lines=9> */
.L_x_139:
        /* <DEDUP_REMOVED lines=9> */
.L_x_141:
[----:B------:R-:W-:-:S04]  /*2f90*/  UIADD3 UR5, UPT, UPT, UR5, 0x1, URZ ;  /* 0x0000000105057890 */ /* 0x000fc8000fffe0ff */
[----:B------:R-:W-:-:S04]  /*2fa0*/  UISETP.NE.AND UP0, UPT, UR5, 0xa, UPT ;  /* 0x0000000a0500788c */ /* 0x000fc8000bf05270 */
[----:B------:R-:W-:Y:S02]  /*2fb0*/  USEL UR4, URZ, 0x1, UP0 ;  /* 0x00000001ff047887 */ /* 0x000fe40008000000 */
[----:B------:R-:W-:-:S04]  /*2fc0*/  USEL UR5, UR5, URZ, UP0 ;  /* 0x000000ff05057287 */ /* 0x000fc80008000000 */
[----:B------:R-:W-:Y:S01]  /*2fd0*/  ULEA UR5, UR5, UR17, 0x3 ;  /* 0x0000001105057291 */ /* 0x000fe2000f8e18ff */
[----:B------:R-:W-:-:S04]  /*2fe0*/  LOP3.LUT R2, R2, UR4, RZ, 0x3c, !PT ;  /* 0x0000000402027c12 */ /* 0x000fc8000f8e3cff */
[----:B------:R-:W-:Y:S01]  /*2ff0*/  SHF.L.U32 R2, R2, 0x1f, RZ ;  /* 0x0000001f02027819 */ /* 0x000fe200000006ff */
[----:B-1----:R-:W-:-:S07]  /*3000*/  IMAD.U32 R0, RZ, RZ, UR5 ;  /* 0x00000005ff007e24 */ /* 0x002fce000f8e00ff */
.L_x_53:
[----:B-1----:R1:W2:Y:S02]  /*3010*/  SYNCS.PHASECHK.TRANS64.TRYWAIT P0, [R0+URZ], R2 ;  /* 0x00000002000075a7 */ /* 0x0022a400080011ff */
[----:B--2---:R-:W-:Y:S05]  /*3020*/  @!P0 NANOSLEEP.SYNCS 0x989680 ;  /* 0x009896800000895d */ /* 0x004fea0003900000 */
[----:B------:R-:W2:Y:S02]  /*3030*/  @!P0 SYNCS.PHASECHK.TRANS64 P0, [R0+URZ], R2 ;  /* 0x00000002000085a7 */ /* 0x000ea400080010ff */
[----:B--2---:R-:W-:Y:S05]  /*3040*/  @P0 EXIT ;  /* 0x000000000000094d */ /* 0x004fea0003800000 */
[----:B------:R-:W-:Y:S05]  /*3050*/  BRA `(.L_x_53) ;  /* 0xfffffffc00ec7947 */ /* 0x000fea000383ffff */
.L_x_23:
[----:B------:R-:W-:-:S04]  /*3060*/  UISETP.NE.AND UP0, UPT, UR54, URZ, UPT ;  /* 0x000000ff3600728c */ /* 0x000fc8000bf05270 */
[----:B------:R-:W-:-:S09]  /*3070*/  UISETP.NE.OR UP0, UPT, UR11, 0x1, UP0 ;  /* 0x000000010b00788c */ /* 0x000fd20008705670 */
[----:B------:R-:W-:Y:S05]  /*3080*/  BRA.U UP0, `(.L_x_54) ;  /* 0x0000000500487547 */ /* 0x000fea000b800000 */
[----:B------:R-:W-:Y:S01]  /*3090*/  ISETP.GE.U32.AND P2, PT, R0, 0x10, PT ;  /* 0x000000100000780c */ /* 0x000fe20003f46070 */
[----:B------:R-:W-:Y:S01]  /*30a0*/  IMAD.MOV.U32 R12, RZ, RZ, 0x1 ;  /* 0x00000001ff0c7424 */ /* 0x000fe200078e00ff */
[----:B------:R-:W-:Y:S02]  /*30b0*/  CS2R R10, SRZ ;  /* 0x00000000000a7805 */ /* 0x000fe4000001ff00 */
[----:B------:R-:W-:Y:S01]  /*30c0*/  CS2R R8, SRZ ;  /* 0x0000000000087805 */ /* 0x000fe2000001ff00 */
[----:B------:R-:W-:Y:S01]  /*30d0*/  UMOV UR4, 0x400 ;  /* 0x0000040000047882 */ /* 0x000fe20000000000 */
[----:B------:R-:W-:Y:S01]  /*30e0*/  UMOV UR6, URZ ;  /* 0x000000ff00067c82 */ /* 0x000fe20008000000 */
[----:B------:R-:W-:-:S12]  /*30f0*/  ULEA UR54, UR54, UR4, 0x18 ;  /* 0x0000000436367291 */ /* 0x000fd8000f8ec0ff */
.L_x_58:
[----:B------:R-:W-:Y:S02]  /*3100*/  LEA R2, R8, UR54, 0x3 ;  /* 0x0000003608027c11 */ /* 0x000fe4000f8e18ff */
[----:B------:R-:W-:-:S03]  /*3110*/  SHF.L.U32 R4, R9, 0x1f, RZ ;  /* 0x0000001f09047819 */ /* 0x000fc600000006ff */
[----:B------:R-:W-:Y:S01]  /*3120*/  VIADD R5, R2, 0x130 ;  /* 0x0000013002057836 */ /* 0x000fe20000000000 */
[----:B------:R-:W1:Y:S02]  /*3130*/  SYNCS.PHASECHK.TRANS64.TRYWAIT P0, [R2+URZ+0x120], R4 ;  /* 0x00012004020075a7 */ /* 0x000e6400080011ff */
[----:B-1----:R-:W-:Y:S05]  /*3140*/  @!P0 BRA `(.L_x_55) ;  /* 0x0000004c00708947 */ /* 0x002fea0003800000 */
.L_x_142:
[----:B------:R-:W-:Y:S01]  /*3150*/  ULEA UR5, UR6, UR54, 0x3 ;  /* 0x0000003606057291 */ /* 0x000fe2000f8e18ff */
[----:B-1----:R-:W-:Y:S01]  /*3160*/  PRMT R2, RZ, 0x654, R5 ;  /* 0x00000654ff027816 */ /* 0x002fe20000000005 */
[----:B------:R-:W-:Y:S01]  /*3170*/  @!P2 IMAD.MOV.U32 R4, RZ, RZ, 0x10 ;  /* 0x00000010ff04a424 */ /* 0x000fe200078e00ff */
[----:B------:R-:W-:Y:S01]  /*3180*/  SHF.L.U32 R5, R12, 0x1f, RZ ;  /* 0x0000001f0c057819 */ /* 0x000fe200000006ff */
[----:B------:R-:W-:Y:S01]  /*3190*/  UIADD3 UR4, UPT, UPT, UR5, 0xc0, URZ ;  /* 0x000000c005047890 */ /* 0x000fe2000fffe0ff */
[----:B------:R1:W-:Y:S05]  /*31a0*/  SYNCS.ARRIVE.TRANS64.RED.A1T0 RZ, [R2+URZ], RZ ;  /* 0x000000ff02ff79a7 */ /* 0x0003ea00081004ff */
[----:B------:R-:W-:Y:S01]  /*31b0*/  IMAD.U32 R6, RZ, RZ, UR4 ;  /* 0x00000004ff067e24 */ /* 0x000fe2000f8e00ff */
[----:B------:R-:W2:Y:S04]  /*31c0*/  SYNCS.PHASECHK.TRANS64.TRYWAIT P0, [UR5+0xd0], R5 ;  /* 0x0000d005ff0075a7 */ /* 0x000ea80008001105 */
[----:B------:R-:W-:Y:S01]  /*31d0*/  PRMT R6, R0, 0x654, R6 ;  /* 0x0000065400067816 */ /* 0x000fe20000000006 */
[----:B-12---:R-:W-:Y:S06]  /*31e0*/  @!P0 BRA `(.L_x_56) ;  /* 0x0000004c005c8947 */ /* 0x006fec0003800000 */
.L_x_144:
[----:B------:R-:W-:Y:S01]  /*31f0*/  ULEA UR4, UR6, UR54, 0x4 ;  /* 0x0000003606047291 */ /* 0x000fe2000f8e20ff */
[----:B------:R-:W-:Y:S01]  /*3200*/  SEL R3, R6, R3, !P2 ;  /* 0x0000000306037207 */ /* 0x000fe20005000000 */
[----:B------:R-:W-:Y:S01]  /*3210*/  UIADD3 UR5, UPT, UPT, UR5, 0xc0, URZ ;  /* 0x000000c005057890 */ /* 0x000fe2000fffe0ff */
[----:B-1----:R-:W-:Y:S01]  /*3220*/  LEA R2, R11, UR54, 0x3 ;  /* 0x000000360b027c11 */ /* 0x002fe2000f8e18ff */
[----:B------:R-:W-:Y:S01]  /*3230*/  UIADD3 UR4, UPT, UPT, UR4, 0x150, URZ ;  /* 0x0000015004047890 */ /* 0x000fe2000fffe0ff */
[----:B------:R1:W-:Y:S01]  /*3240*/  @!P2 SYNCS.ARRIVE.TRANS64.RED RZ, [R3+URZ], R4 ;  /* 0x0000000403ffa9a7 */ /* 0x0003e200080004ff */
[----:B------:R-:W-:Y:S01]  /*3250*/  UIADD3 UR6, UPT, UPT, UR6, 0x1, URZ ;  /* 0x0000000106067890 */ /* 0x000fe2000fffe0ff */
[----:B------:R-:W-:-:S03]  /*3260*/  VIADD R8, R8, 0x1 ;  /* 0x0000000108087836 */ /* 0x000fc60000000000 */
[----:B------:R-:W-:Y:S02]  /*3270*/  UISETP.NE.AND UP0, UPT, UR6, 0x2, UPT ;  /* 0x000000020600788c */ /* 0x000fe4000bf05270 */
[----:B------:R-:W-:Y:S01]  /*3280*/  ISETP.NE.AND P0, PT, R8, 0x2, PT ;  /* 0x000000020800780c */ /* 0x000fe20003f05270 */
[----:B------:R-:W-:Y:S06]  /*3290*/  UGETNEXTWORKID.BROADCAST [UR4], [UR5] ;  /* 0x00000000040073ca */ /* 0x000fec0008000100 */
[----:B------:R-:W-:Y:S02]  /*32a0*/  USEL UR4, URZ, 0x1, UP0 ;  /* 0x00000001ff047887 */ /* 0x000fe40008000000 */
[----:B------:R-:W-:-:S04]  /*32b0*/  USEL UR6, UR6, URZ, UP0 ;  /* 0x000000ff06067287 */ /* 0x000fc80008000000 */
[----:B------:R-:W-:Y:S02]  /*32c0*/  LOP3.LUT R12, R12, UR4, RZ, 0x3c, !PT ;  /* 0x000000040c0c7c12 */ /* 0x000fe4000f8e3cff */
[----:B-1----:R-:W-:-:S04]  /*32d0*/  SHF.L.U32 R4, R10, 0x1f, RZ ;  /* 0x0000001f0a047819 */ /* 0x002fc800000006ff */
[----:B------:R-:W1:Y:S02]  /*32e0*/  SYNCS.PHASECHK.TRANS64.TRYWAIT P1, [R2+URZ+0xc0], R4 ;  /* 0x0000c004020075a7 */ /* 0x000e6400080211ff */
[----:B-1----:R-:W-:Y:S05]  /*32f0*/  @!P1 BRA `(.L_x_57) ;  /* 0x0000004c00309947 */ /* 0x002fea0003800000 */
.L_x_145:
[C---:B-1----:R-:W-:Y:S01]  /*3300*/  LEA R4, R11.reuse, UR54, 0x4 ;  /* 0x000000360b047c11 */ /* 0x042fe2000f8e20ff */
[----:B------:R-:W-:Y:S01]  /*3310*/  VIADD R2, R2, 0xd0 ;  /* 0x000000d002027836 */ /* 0x000fe20000000000 */
[----:B------:R-:W-:Y:S01]  /*3320*/  SEL R8, R8, RZ, P0 ;  /* 0x000000ff08087207 */ /* 0x000fe20000000000 */
[----:B------:R-:W-:-:S03]  /*3330*/  VIADD R11, R11, 0x1 ;  /* 0x000000010b0b7836 */ /* 0x000fc60000000000 */
[----:B------:R-:W1:Y:S01]  /*3340*/  LDS.128 R4, [R4+0x150] ;  /* 0x0001500004047984 */ /* 0x000e620000000c00 */
[----:B------:R-:W-:Y:S02]  /*3350*/  PRMT R2, RZ, 0x654, R2 ;  /* 0x00000654ff027816 */ /* 0x000fe40000000002 */
[C---:B------:R-:W-:Y:S01]  /*3360*/  ISETP.NE.AND P1, PT, R11.reuse, 0x2, PT ;  /* 0x000000020b00780c */ /* 0x040fe20003f25270 */
[----:B------:R-:W-:Y:S01]  /*3370*/  @!PT LDS RZ, [RZ] ;  /* 0x00000000fffff984 */ /* 0x000fe20000000800 */
[----:B------:R-:W-:Y:S01]  /*3380*/  @!PT LDS RZ, [RZ] ;  /* 0x00000000fffff984 */ /* 0x000fe20000000800 */
[----:B------:R-:W-:Y:S01]  /*3390*/  @!PT LDS RZ, [RZ] ;  /* 0x00000000fffff984 */ /* 0x000fe20000000800 */
[----:B------:R-:W-:Y:S01]  /*33a0*/  @!PT LDS RZ, [RZ] ;  /* 0x00000000fffff984 */ /* 0x000fe20000000800 */
[----:B------:R2:W-:Y:S06]  /*33b0*/  MEMBAR.ALL.CTA ;  /* 0x0000000000007992 */ /* 0x0005ec0000008000 */
[----:B--2---:R-:W2:Y:S01]  /*33c0*/  FENCE.VIEW.ASYNC.S ;  /* 0x00000000000073c6 */ /* 0x004ea20000000000 */
[----:B------:R-:W-:Y:S01]  /*33d0*/  SEL R11, R11, RZ, P1 ;  /* 0x000000ff0b0b7207 */ /* 0x000fe20000800000 */
[----:B--2---:R2:W-:Y:S01]  /*33e0*/  SYNCS.ARRIVE.TRANS64.RED.A1T0 RZ, [R2+URZ], RZ ;  /* 0x000000ff02ff79a7 */ /* 0x0045e200081004ff */
[----:B-1----:R-:W-:-:S02]  /*33f0*/  LOP3.LUT P3, RZ, R6, 0x1, RZ, 0xc0, !PT ;  /* 0x0000000106ff7812 */ /* 0x002fc4000786c0ff */
[----:B------:R-:W-:-:S04]  /*3400*/  SEL R4, RZ, 0x1, P1 ;  /* 0x00000001ff047807 */ /* 0x000fc80000800000 */
[----:B------:R-:W-:Y:S02]  /*3410*/  LOP3.LUT R10, R10, R4, RZ, 0x3c, !PT ;  /* 0x000000040a0a7212 */ /* 0x000fe400078e3cff */
[----:B--2---:R-:W-:-:S04]  /*3420*/  SEL R2, RZ, 0x1, P0 ;  /* 0x00000001ff027807 */ /* 0x004fc80000000000 */
[----:B------:R-:W-:Y:S01]  /*3430*/  LOP3.LUT R9, R9, R2, RZ, 0x3c, !PT ;  /* 0x0000000209097212 */ /* 0x000fe200078e3cff */
[----:B------:R-:W-:Y:S06]  /*3440*/  @P3 BRA `(.L_x_58) ;  /* 0xfffffffc002c3947 */ /* 0x000fec000383ffff */
[----:B------:R-:W-:Y:S01]  /*3450*/  ULEA UR5, UR6, UR54, 0x3 ;  /* 0x0000003606057291 */ /* 0x000fe2000f8e18ff */
[----:B------:R-:W-:-:S08]  /*3460*/  SHF.L.U32 R2, R12, 0x1f, RZ ;  /* 0x0000001f0c027819 */ /* 0x000fd000000006ff */
[----:B------:R-:W1:Y:S02]  /*3470*/  SYNCS.PHASECHK.TRANS64 P0, [UR5+0xd0], R2 ;  /* 0x0000d002ff0075a7 */ /* 0x000e640008001005 */
[----:B-1----:R-:W-:Y:S05]  /*3480*/  @P0 BRA `(.L_x_59) ;  /* 0x0000000000080947 */ /* 0x002fea0003800000 */
[----:B------:R-:W1:Y:S02]  /*3490*/  SYNCS.PHASECHK.TRANS64.TRYWAIT P0, [UR5+0xd0], R2 ;  /* 0x0000d002ff0075a7 */ /* 0x000e640008001105 */
[----:B-1----:R-:W-:Y:S05]  /*34a0*/  @!P0 BRA `(.L_x_60) ;  /* 0x0000004800d88947 */ /* 0x002fea0003800000 */
.L_x_59:
[----:B------:R-:W-:-:S04]  /*34b0*/  UIADD3 UR4, UPT, UPT, UR6, 0x1, URZ ;  /* 0x0000000106047890 */ /* 0x000fc8000fffe0ff */
[----:B------:R-:W-:-:S04]  /*34c0*/  UISETP.NE.AND UP0, UPT, UR4, 0x2, UPT ;  /* 0x000000020400788c */ /* 0x000fc8000bf05270 */
[----:B------:R-:W-:Y:S02]  /*34d0*/  USEL UR7, URZ, 0x1, UP0 ;  /* 0x00000001ff077887 */ /* 0x000fe40008000000 */
[----:B------:R-:W-:-:S04]  /*34e0*/  USEL UR4, UR4, URZ, UP0 ;  /* 0x000000ff04047287 */ /* 0x000fc80008000000 */
[----:B------:R-:W-:Y:S01]  /*34f0*/  ULEA UR4, UR4, UR54, 0x3 ;  /* 0x0000003604047291 */ /* 0x000fe2000f8e18ff */
[----:B-1----:R-:W-:-:S04]  /*3500*/  LOP3.LUT R2, R12, UR7, RZ, 0x3c, !PT ;  /* 0x000000070c027c12 */ /* 0x002fc8000f8e3cff */
[----:B------:R-:W-:-:S04]  /*3510*/  SHF.L.U32 R0, R2, 0x1f, RZ ;  /* 0x0000001f02007819 */ /* 0x000fc800000006ff */
[----:B------:R-:W1:Y:S02]  /*3520*/  SYNCS.PHASECHK.TRANS64 P0, [UR4+0xd0], R0 ;  /* 0x0000d000ff0075a7 */ /* 0x000e640008001004 */
[----:B-1----:R-:W-:Y:S05]  /*3530*/  @P0 EXIT ;  /* 0x000000000000094d */ /* 0x002fea0003800000 */
[----:B------:R-:W-:Y:S02]  /*3540*/  SHF.L.U32 R2, R2, 0x1f, RZ ;  /* 0x0000001f02027819 */ /* 0x000fe400000006ff */
[----:B------:R-:W-:-:S07]  /*3550*/  MOV R0, UR4 ;  /* 0x0000000400007c02 */ /* 0x000fce0008000f00 */
.L_x_61:
[----:B-1----:R1:W2:Y:S02]  /*3560*/  SYNCS.PHASECHK.TRANS64.TRYWAIT P0, [R0+URZ+0xd0], R2 ;  /* 0x0000d002000075a7 */ /* 0x0022a400080011ff */
[----:B--2---:R-:W-:Y:S05]  /*3570*/  @!P0 NANOSLEEP.SYNCS 0x989680 ;  /* 0x009896800000895d */ /* 0x004fea0003900000 */
[----:B------:R-:W2:Y:S02]  /*3580*/  @!P0 SYNCS.PHASECHK.TRANS64 P0, [R0+URZ+0xd0], R2 ;  /* 0x0000d002000085a7 */ /* 0x000ea400080010ff */
[----:B--2---:R-:W-:Y:S05]  /*3590*/  @P0 EXIT ;  /* 0x000000000000094d */ /* 0x004fea0003800000 */
[----:B------:R-:W-:Y:S05]  /*35a0*/  BRA `(.L_x_61) ;  /* 0xfffffffc00ec7947 */ /* 0x000fea000383ffff */
.L_x_54:
[----:B------:R-:W-:Y:S05]  /*35b0*/  BRA.U UP4, `(.L_x_62) ;  /* 0x0000001104d87547 */ /* 0x000fea000b800000 */
[----:B------:R-:W-:Y:S01]  /*35c0*/  UMOV UR4, 0x40 ;  /* 0x0000004000047882 */ /* 0x000fe20000000000 */
[----:B------:R-:W-:Y:S01]  /*35d0*/  NOP ;  /* 0x0000000000007918 */ /* 0x000fe20000000000 */
[----:B------:R-:W-:Y:S01]  /*35e0*/  ULEA UR4, UR54, UR4, 0x18 ;  /* 0x0000000436047291 */ /* 0x000fe2000f8ec0ff */
[----:B------:R-:W-:Y:S02]  /*35f0*/  UMOV UR5, 0x400 ;  /* 0x0000040000057882 */ /* 0x000fe40000000000 */
[----:B------:R-:W-:-:S06]  /*3600*/  ULEA UR54, UR54, UR5, 0x18 ;  /* 0x0000000536367291 */ /* 0x000fcc000f8ec0ff */
[----:B------:R-:W1:Y:S02]  /*3610*/  LDS.U8 R0, [UR4+0x1c] ;  /* 0x00001c04ff007984 */ /* 0x000e640008000000 */
[----:B-1----:R-:W-:-:S13]  /*3620*/  ISETP.NE.AND P0, PT, R0, RZ, PT ;  /* 0x000000ff0000720c */ /* 0x002fda0003f05270 */
[----:B------:R-:W-:Y:S05]  /*3630*/  @P0 BRA `(.L_x_63) ;  /* 0x0000000400080947 */ /* 0x000fea0003800000 */
[----:B------:R-:W-:Y:S02]  /*3640*/  UISETP.NE.U32.AND UP1, UPT, UR18, 0x1, UPT ;  /* 0x000000011200788c */ /* 0x000fe4000bf25070 */
[----:B------:R-:W-:-:S07]  /*3650*/  UIADD3 UR6, UPT, UPT, UR4, 0x8, URZ ;  /* 0x0000000804067890 */ /* 0x000fce000fffe0ff */
[----:B------:R-:W-:Y:S05]  /*3660*/  BRA.U !UP1, `(.L_x_64) ;  /* 0x00000001099c7547 */ /* 0x000fea000b800000 */
[----:B------:R-:W-:Y:S01]  /*3670*/  ELECT P0, URZ, PT ;  /* 0x0000000000ff782f */ /* 0x000fe20003800000 */
[----:B------:R-:W-:-:S12]  /*3680*/  BSSY B0, `(.L_x_64) ;  /* 0x0000025000007945 */ /* 0x000fd80003800000 */
[----:B------:R-:W-:Y:S05]  /*3690*/  @!P0 BRA `(.L_x_65) ;  /* 0x00000000008c8947 */ /* 0x000fea0003800000 */
[----:B------:R-:W-:-:S05]  /*36a0*/  UMOV UR5, 0x10 ;  /* 0x0000001000057882 */ /* 0x000fca0000000000 */
[----:B------:R-:W-:Y:S04]  /*36b0*/  DEPBAR.LE SB1, 0x36 ;  /* 0x00009d800000791a */ /* 0x000fe80000000000 */
[----:B------:R-:W1:Y:S02]  /*36c0*/  UTCATOMSWS.2CTA.FIND_AND_SET.ALIGN UP0, UR5, UR5 ;  /* 0x00000005000575e3 */ /* 0x000e640008200800 */
[----:B-1----:R-:W-:Y:S01]  /*36d0*/  MOV R10, UR5 ;  /* 0x00000005000a7c02 */ /* 0x002fe20008000f00 */
[----:B------:R-:W-:Y:S06]  /*36e0*/  BRA.U UP0, `(.L_x_66) ;  /* 0x0000000100187547 */ /* 0x000fec000b800000 */
.L_x_67:
[----:B------:R-:W-:Y:S05]  /*36f0*/  NANOSLEEP 0x64 ;  /* 0x000000640000795d */ /* 0x000fea0003800000 */
[----:B------:R-:W-:-:S05]  /*3700*/  UMOV UR5, 0x10 ;  /* 0x0000001000057882 */ /* 0x000fca0000000000 */
[----:B------:R-:W-:Y:S04]  /*3710*/  DEPBAR.LE SB1, 0x36 ;  /* 0x00009d800000791a */ /* 0x000fe80000000000 */
[----:B------:R-:W1:Y:S02]  /*3720*/  UTCATOMSWS.2CTA.FIND_AND_SET.ALIGN UP0, UR5, UR5 ;  /* 0x00000005000575e3 */ /* 0x000e640008200800 */
[----:B-1----:R-:W-:Y:S01]  /*3730*/  MOV R10, UR5 ;  /* 0x00000005000a7c02 */ /* 0x002fe20008000f00 */
[----:B------:R-:W-:Y:S05]  /*3740*/  BRA.U !UP0, `(.L_x_67) ;  /* 0xfffffffd08e87547 */ /* 0x000fea000b83ffff */
.L_x_66:
[----:B------:R-:W1:Y:S01]  /*3750*/  LDS R6, [UR4+0x10] ;  /* 0x00001004ff067984 */ /* 0x000e620008000800 */
[----:B------:R-:W-:Y:S01]  /*3760*/  IMAD.U32 R0, RZ, RZ, UR54 ;  /* 0x00000036ff007e24 */ /* 0x000fe2000f8e00ff */
[----:B------:R-:W-:-:S03]  /*3770*/  MOV R4, UR17 ;  /* 0x0000001100047c02 */ /* 0x000fc60008000f00 */
[----:B------:R-:W-:Y:S01]  /*3780*/  VIADD R0, R0, 0x170 ;  /* 0x0000017000007836 */ /* 0x000fe20000000000 */
[----:B-1----:R-:W-:-:S04]  /*3790*/  SHF.L.U32 R6, R6, 0x1f, RZ ;  /* 0x0000001f06067819 */ /* 0x002fc800000006ff */
[----:B------:R-:W1:Y:S02]  /*37a0*/  SYNCS.PHASECHK.TRANS64.TRYWAIT P0, [UR4+0x8], R6 ;  /* 0x00000806ff0075a7 */ /* 0x000e640008001104 */
[----:B-1----:R-:W-:Y:S05]  /*37b0*/  @P0 BRA `(.L_x_68) ;  /* 0x0000000000080947 */ /* 0x002fea0003800000 */
[----:B------:R-:W1:Y:S02]  /*37c0*/  SYNCS.PHASECHK.TRANS64.TRYWAIT P0, [UR4+0x8], R6 ;  /* 0x00000806ff0075a7 */ /* 0x000e640008001104 */
[----:B-1----:R-:W-:Y:S05]  /*37d0*/  @!P0 BRA `(.L_x_69) ;  /* 0x0000004800248947 */ /* 0x002fea0003800000 */
.L_x_68:
[----:B------:R-:W-:Y:S01]  /*37e0*/  PRMT R4, R4, 0x654, R0 ;  /* 0x0000065404047816 */ /* 0x000fe20000000000 */
[----:B------:R-:W-:Y:S01]  /*37f0*/  HFMA2 R0, -RZ, RZ, 0, 5.9604644775390625e-08 ;  /* 0x00000001ff007431 */ /* 0x000fe200000001ff */
[----:B------:R-:W-:Y:S01]  /*3800*/  UPRMT UR5, UR17, 0x654, UR6 ;  /* 0x0000065411057896 */ /* 0x000fe20008000006 */
[----:B------:R-:W-:Y:S02]  /*3810*/  IMAD.MOV.U32 R8, RZ, RZ, 0xffff ;  /* 0x0000ffffff087424 */ /* 0x000fe400078e00ff */
[----:B-1----:R-:W-:Y:S02]  /*3820*/  IMAD.MOV.U32 R6, RZ, RZ, 0x4 ;  /* 0x00000004ff067424 */ /* 0x002fe400078e00ff */
[----:B------:R-:W-:Y:S01]  /*3830*/  IMAD.SHL.U32 R9, R10, 0x20, RZ ;  /* 0x000000200a097824 */ /* 0x000fe200078e00ff */
[----:B------:R-:W-:Y:S02]  /*3840*/  MOV R5, UR5 ;  /* 0x0000000500057c02 */ /* 0x000fe40008000f00 */
[-C--:B------:R-:W-:Y:S01]  /*3850*/  SHF.L.U32 R8, R8, R10.reuse, RZ ;  /* 0x0000000a08087219 */ /* 0x080fe200000006ff */
[----:B------:R1:W-:Y:S01]  /*3860*/  SYNCS.ARRIVE.TRANS64.RED RZ, [UR5], R6 ;  /* 0x00000006ffff79a7 */ /* 0x0003e20008000405 */
[----:B------:R-:W-:Y:S01]  /*3870*/  SHF.L.U32 R7, R0, R10, RZ ;  /* 0x0000000a00077219 */ /* 0x000fe200000006ff */
[----:B------:R1:W-:Y:S04]  /*3880*/  STS [UR54+0x170], R9 ;  /* 0x00017009ff007988 */ /* 0x0003e80008000836 */
[----:B------:R1:W-:Y:S04]  /*3890*/  STAS [R4.64], R10 ;  /* 0x0000000a04007dbd */ /* 0x0003e8000c0008ff */
[----:B------:R1:W-:Y:S04]  /*38a0*/  ATOMS.OR RZ, [UR4+0x14], R8 ;  /* 0x00001408ffff798c */ /* 0x0003e8000b000004 */
[----:B------:R1:W-:Y:S04]  /*38b0*/  ATOMS.OR RZ, [UR4+0x18], R7 ;  /* 0x00001807ffff798c */ /* 0x0003e8000b000004 */
[----:B------:R1:W-:Y:S02]  /*38c0*/  ATOMS.XOR RZ, [UR4+0x10], R0 ;  /* 0x00001000ffff798c */ /* 0x0003e4000b800004 */
.L_x_65:
[----:B------:R-:W-:Y:S05]  /*38d0*/  BSYNC B0 ;  /* 0x0000000000007941 */ /* 0x000fea0003800000 */
.L_x_64:
[----:B------:R-:W-:Y:S05]  /*38e0*/  BRA.U UP1, `(.L_x_70) ;  /* 0x00000001016c7547 */ /* 0x000fea000b800000 */
[----:B------:R-:W-:-:S03]  /*38f0*/  UMOV UR5, 0xffffffff ;  /* 0xffffffff00057882 */ /* 0x000fc60000000000 */
[----:B------:R-:W-:Y:S05]  /*3900*/  BRA.DIV UR5, `(.L_x_71) ;  /* 0x0000004605f07947 */ /* 0x000fea000b800000 */
[----:B------:R-:W-:-:S13]  /*3910*/  ELECT P0, URZ, PT ;  /* 0x0000000000ff782f */ /* 0x000fda0003800000 */
.L_x_149:
[----:B------:R-:W-:Y:S05]  /*3920*/  @!P0 BRA `(.L_x_70) ;  /* 0x00000000005c8947 */ /* 0x000fea0003800000 */
[----:B-1----:R-:W1:Y:S02]  /*3930*/  LDS R4, [UR4+0x10] ;  /* 0x00001004ff047984 */ /* 0x002e640008000800 */
[----:B-1----:R-:W-:-:S04]  /*3940*/  SHF.L.U32 R4, R4, 0x1f, RZ ;  /* 0x0000001f04047819 */ /* 0x002fc800000006ff */
[----:B------:R-:W1:Y:S02]  /*3950*/  SYNCS.PHASECHK.TRANS64.TRYWAIT P0, [UR4+0x8], R4 ;  /* 0x00000804ff0075a7 */ /* 0x000e640008001104 */
[----:B-1----:R-:W-:Y:S05]  /*3960*/  @P0 BRA `(.L_x_72) ;  /* 0x0000000000080947 */ /* 0x002fea0003800000 */
[----:B------:R-:W1:Y:S02]  /*3970*/  SYNCS.PHASECHK.TRANS64.TRYWAIT P0, [UR4+0x8], R4 ;  /* 0x00000804ff0075a7 */ /* 0x000e640008001104 */
[----:B-1----:R-:W-:Y:S05]  /*3980*/  @!P0 BRA `(.L_x_73) ;  /* 0x0000004400f48947 */ /* 0x002fea0003800000 */
.L_x_72:
[----:B------:R-:W2:Y:S01]  /*3990*/  LDS R6, [UR54+0x170] ;  /* 0x00017036ff067984 */ /* 0x000ea20008000800 */
[----:B-1----:R-:W-:Y:S02]  /*39a0*/  HFMA2 R0, -RZ, RZ, 0, 5.9604644775390625e-08 ;  /* 0x00000001ff007431 */ /* 0x002fe400000001ff */
[----:B------:R-:W-:Y:S01]  /*39b0*/  IMAD.MOV.U32 R4, RZ, RZ, 0xffff ;  /* 0x0000ffffff047424 */ /* 0x000fe200078e00ff */
[----:B------:R-:W-:Y:S01]  /*39c0*/  UPRMT UR5, UR17, 0x654, UR6 ;  /* 0x0000065411057896 */ /* 0x000fe20008000006 */
[----:B--2---:R-:W-:-:S03]  /*39d0*/  IMAD.SHL.U32 R5, R6, 0x20, RZ ;  /* 0x0000002006057824 */ /* 0x004fc600078e00ff */
[-C--:B------:R-:W-:Y:S02]  /*39e0*/  SHF.L.U32 R4, R4, R6.reuse, RZ ;  /* 0x0000000604047219 */ /* 0x080fe400000006ff */
[----:B------:R-:W-:Y:S01]  /*39f0*/  SHF.L.U32 R6, R0, R6, RZ ;  /* 0x0000000600067219 */ /* 0x000fe200000006ff */
[----:B------:R2:W-:Y:S04]  /*3a00*/  STS [UR54+0x170], R5 ;  /* 0x00017005ff007988 */ /* 0x0005e80008000836 */
[----:B------:R2:W-:Y:S04]  /*3a10*/  ATOMS.OR RZ, [UR4+0x14], R4 ;  /* 0x00001404ffff798c */ /* 0x0005e8000b000004 */
[----:B------:R2:W-:Y:S01]  /*3a20*/  ATOMS.OR RZ, [UR4+0x18], R6 ;  /* 0x00001806ffff798c */ /* 0x0005e2000b000004 */
[----:B------:R-:W-:Y:S03]  /*3a30*/  SYNCS.ARRIVE.TRANS64.RED.A1T0 RZ, [UR5], RZ ;  /* 0x000000ffffff79a7 */ /* 0x000fe60008100405 */
[----:B------:R2:W-:Y:S01]  /*3a40*/  ATOMS.XOR RZ, [UR4+0x10], R0 ;  /* 0x00001000ffff798c */ /* 0x0005e2000b800004 */
[----:B------:R-:W-:Y:S05]  /*3a50*/  BRA `(.L_x_70) ;  /* 0x0000000000107947 */ /* 0x000fea0003800000 */
.L_x_63:
[----:B------:R-:W-:Y:S02]  /*3a60*/  MOV R0, 0xffffffff ;  /* 0xffffffff00007802 */ /* 0x000fe40000000f00 */
[----:B------:R-:W-:-:S03]  /*3a70*/  MOV R4, 0x3aa0 ;  /* 0x00003aa000047802 */ /* 0x000fc60000000f00 */
[----:B------:R1:W-:Y:S04]  /*3a80*/  STS [UR54+0x170], R0 ;  /* 0x00017000ff007988 */ /* 0x0003e80008000836 */
[----:B-1---5:R-:W-:Y:S05]  /*3a90*/  CALL.REL.NOINC `($__internal_1_$__cuda_sm10x_tcgen05_guardrail_trap_phase_invalid_during_alloc) ;  /* 0x0000004800fc7944 */ /* 0x022fea0003c00000 */
.L_x_70:
[----:B------:R-:W-:Y:S05]  /*3aa0*/  WARPSYNC.ALL ;  /* 0x0000000000007948 */ /* 0x000fea0003800000 */
[----:B------:R-:W3:Y:S01]  /*3ab0*/  S2UR UR5, SR_CgaCtaId ;  /* 0x00000000000579c3 */ /* 0x000ee20000008800 */
[----:B------:R-:W-:Y:S01]  /*3ac0*/  UMOV UR4, 0x400 ;  /* 0x0000040000047882 */ /* 0x000fe20000000000 */
[----:B------:R-:W-:-:S06]  /*3ad0*/  NOP ;  /* 0x0000000000007918 */ /* 0x000fcc0000000000 */
[----:B------:R-:W-:Y:S06]  /*3ae0*/  BAR.ARV 0x6, 0xa0 ;  /* 0x0182800000007b1d */ /* 0x000fec0000002000 */
[----:B------:R-:W4:Y:S01]  /*3af0*/  LDCU UR6, c[0x0][0x38c] ;  /* 0x00007180ff0677ac */ /* 0x000f220008000800 */
[----:B------:R-:W-:Y:S01]  /*3b00*/  LOP3.LUT R3, R3, 0xffff, RZ, 0xc0, !PT ;  /* 0x0000ffff03037812 */ /* 0x000fe200078ec0ff */
[----:B-1----:R-:W-:Y:S01]  /*3b10*/  IMAD.MOV.U32 R9, RZ, RZ, 0x1 ;  /* 0x00000001ff097424 */ /* 0x002fe200078e00ff */
[----:B------:R-:W-:Y:S01]  /*3b20*/  LOP3.LUT R2, R2, 0xffff, RZ, 0xc0, !PT ;  /* 0x0000ffff02027812 */ /* 0x000fe200078ec0ff */
[----:B------:R-:W-:Y:S01]  /*3b30*/  IMAD.MOV.U32 R8, RZ, RZ, RZ ;  /* 0x000000ffff087224 */ /* 0x000fe200078e00ff */
[----:B------:R-:W-:Y:S01]  /*3b40*/  R2UR UR10, R3 ;  /* 0x00000000030a72ca */ /* 0x000fe200000e0000 */
[----:B------:R-:W-:Y:S01]  /*3b50*/  UMOV UR19, URZ ;  /* 0x000000ff00137c82 */ /* 0x000fe20008000000 */
[----:B------:R-:W-:-:S02]  /*3b60*/  R2UR UR9, R2 ;  /* 0x00000000020972ca */ /* 0x000fc400000e0000 */
[----:B------:R-:W-:Y:S01]  /*3b70*/  CS2R R2, SRZ ;  /* 0x0000000000027805 */ /* 0x000fe2000001ff00 */
[----:B------:R-:W-:Y:S01]  /*3b80*/  UMOV UR16, URZ ;  /* 0x000000ff00107c82 */ /* 0x000fe20008000000 */
[----:B---3--:R-:W-:Y:S01]  /*3b90*/  ULEA UR5, UR5, UR4, 0x18 ;  /* 0x0000000405057291 */ /* 0x008fe2000f8ec0ff */
[----:B------:R-:W-:Y:S01]  /*3ba0*/  UMOV UR15, URZ ;  /* 0x000000ff000f7c82 */ /* 0x000fe20008000000 */
[----:B------:R-:W-:Y:S02]  /*3bb0*/  UISETP.NE.AND UP3, UPT, UR18, URZ, UPT ;  /* 0x000000ff1200728c */ /* 0x000fe4000bf65270 */
[----:B------:R-:W-:Y:S02]  /*3bc0*/  UIADD3 UR11, UPT, UPT, UR5, 0x4400, URZ ;  /* 0x00004400050b7890 */ /* 0x000fe4000fffe0ff */
[----:B------:R-:W-:-:S03]  /*3bd0*/  UIADD3 UR12, UPT, UPT, UR5, 0x2c400, URZ ;  /* 0x0002c400050c7890 */ /* 0x000fc6000fffe0ff */
[----:B--2---:R-:W1:Y:S01]  /*3be0*/  LDS R0, [UR5+0x170] ;  /* 0x00017005ff007984 */ /* 0x004e620008000800 */
[----:B----4-:R-:W-:Y:S02]  /*3bf0*/  UIADD3 UR6, UPT, UPT, UR6, 0x7f, URZ ;  /* 0x0000007f06067890 */ /* 0x010fe4000fffe0ff */
[----:B------:R-:W-:Y:S02]  /*3c00*/  USHF.R.U32.HI UR11, URZ, 0x4, UR11 ;  /* 0x00000004ff0b7899 */ /* 0x000fe4000801160b */
[----:B------:R-:W-:Y:S02]  /*3c10*/  USHF.R.S32.HI UR4, URZ, 0x1f, UR6 ;  /* 0x0000001fff047899 */ /* 0x000fe40008011406 */
[----:B------:R-:W-:Y:S02]  /*3c20*/  USHF.R.U32.HI UR12, URZ, 0x4, UR12 ;  /* 0x00000004ff0c7899 */ /* 0x000fe4000801160c */
[----:B------:R-:W-:Y:S02]  /*3c30*/  ULEA.HI UR4, UR4, UR6, URZ, 0x7 ;  /* 0x0000000604047291 */ /* 0x000fe4000f8f38ff */
[----:B------:R-:W-:-:S02]  /*3c40*/  ULOP3.LUT UR11, UR11, 0x3fff, URZ, 0xc0, !UPT ;  /* 0x00003fff0b0b7892 */ /* 0x000fc4000f8ec0ff */
[----:B------:R-:W-:Y:S02]  /*3c50*/  USHF.R.S32.HI UR4, URZ, 0x7, UR4 ;  /* 0x00000007ff047899 */ /* 0x000fe40008011404 */
[----:B------:R-:W-:Y:S02]  /*3c60*/  ULOP3.LUT UR12, UR12, 0x3fff, URZ, 0xc0, !UPT ;  /* 0x00003fff0c0c7892 */ /* 0x000fe4000f8ec0ff */
[----:B------:R-:W-:Y:S01]  /*3c70*/  UISETP.LT.AND UP0, UPT, UR4, 0x1, UPT ;  /* 0x000000010400788c */ /* 0x000fe2000bf01270 */
[----:B------:R-:W-:Y:S01]  /*3c80*/  UMOV UR28, 0x0 ;  /* 0x00000000001c7882 */ /* 0x000fe20000000000 */
[----:B------:R-:W-:Y:S01]  /*3c90*/  UMOV UR29, 0x10100010 ;  /* 0x10100010001d7882 */ /* 0x000fe20000000000 */
[----:B------:R-:W-:Y:S02]  /*3ca0*/  ULOP3.LUT UR11, UR11, 0x10000, URZ, 0xfc, !UPT ;  /* 0x000100000b0b7892 */ /* 0x000fe4000f8efcff */
[----:B------:R-:W-:Y:S02]  /*3cb0*/  ULOP3.LUT UR12, UR12, 0x10000, URZ, 0xfc, !UPT ;  /* 0x000100000c0c7892 */ /* 0x000fe4000f8efcff */
[----:B------:R-:W-:Y:S01]  /*3cc0*/  USEL UR20, UR4, 0x1, !UP0 ;  /* 0x0000000104147887 */ /* 0x000fe2000c000000 */
[----:B------:R-:W-:Y:S01]  /*3cd0*/  UMOV UR26, 0x0 ;  /* 0x00000000001a7882 */ /* 0x000fe20000000000 */
[----:B------:R-:W-:Y:S01]  /*3ce0*/  UMOV UR27, 0x10100010 ;  /* 0x10100010001b7882 */ /* 0x000fe20000000000 */
[----:B------:R-:W-:Y:S01]  /*3cf0*/  UMOV UR24, 0x0 ;  /* 0x0000000000187882 */ /* 0x000fe20000000000 */
[----:B------:R-:W-:Y:S01]  /*3d00*/  UMOV UR25, 0x10100010 ;  /* 0x1010001000197882 */ /* 0x000fe20000000000 */
[----:B------:R-:W-:Y:S01]  /*3d10*/  UMOV UR22, 0x0 ;  /* 0x0000000000167882 */ /* 0x000fe20000000000 */
[----:B------:R-:W-:Y:S01]  /*3d20*/  UMOV UR23, 0x10100010 ;  /* 0x1010001000177882 */ /* 0x000fe20000000000 */
[----:B-1----:R-:W-:-:S15]  /*3d30*/  R2UR UR21, R0 ;  /* 0x00000000001572ca */ /* 0x002fde00000e0000 */
.L_x_81:
[C---:B------:R-:W-:Y:S02]  /*3d40*/  LEA R0, R8.reuse, UR5, 0x3 ;  /* 0x0000000508007c11 */ /* 0x040fe4000f8e18ff */
[----:B------:R-:W-:Y:S02]  /*3d50*/  SHF.L.U32 R4, R3, 0x1f, RZ ;  /* 0x0000001f03047819 */ /* 0x000fe400000006ff */
[----:B------:R-:W-:Y:S02]  /*3d60*/  LEA R5, R8, UR5, 0x4 ;  /* 0x0000000508057c11 */ /* 0x000fe4000f8e20ff */
[----:B------:R-:W1:Y:S02]  /*3d70*/  SYNCS.PHASECHK.TRANS64.TRYWAIT P0, [R0+URZ+0xc0], R4 ;  /* 0x0000c004000075a7 */ /* 0x000e6400080011ff */
[----:B-1-34-:R-:W-:Y:S05]  /*3d80*/  @!P0 BRA `(.L_x_74) ;  /* 0x00000044000c8947 */ /* 0x01afea0003800000 */
.L_x_150:
[----:B-1----:R-:W1:Y:S01]  /*3d90*/  LDS.128 R4, [R5+0x150] ;  /* 0x0001500005047984 */ /* 0x002e620000000c00 */
[----:B------:R-:W-:Y:S02]  /*3da0*/  VIADD R0, R0, 0xd0 ;  /* 0x000000d000007836 */ /* 0x000fe40000000000 */
[----:B------:R-:W-:Y:S01]  /*3db0*/  VIADD R8, R8, 0x1 ;  /* 0x0000000108087836 */ /* 0x000fe20000000000 */
[----:B------:R-:W-:Y:S01]  /*3dc0*/  @!PT LDS RZ, [RZ] ;  /* 0x00000000fffff984 */ /* 0x000fe20000000800 */
[----:B------:R-:W-:Y:S01]  /*3dd0*/  @!PT LDS RZ, [RZ] ;  /* 0x00000000fffff984 */ /* 0x000fe20000000800 */
[----:B------:R-:W-:Y:S01]  /*3de0*/  @!PT LDS RZ, [RZ] ;  /* 0x00000000fffff984 */ /* 0x000fe20000000800 */
[----:B------:R-:W-:Y:S01]  /*3df0*/  @!PT LDS RZ, [RZ] ;  /* 0x00000000fffff984 */ /* 0x000fe20000000800 */
[----:B------:R2:W-:Y:S06]  /*3e00*/  MEMBAR.ALL.CTA ;  /* 0x0000000000007992 */ /* 0x0005ec0000008000 */
[----:B--2---:R-:W2:Y:S01]  /*3e10*/  FENCE.VIEW.ASYNC.S ;  /* 0x00000000000073c6 */ /* 0x004ea20000000000 */
[----:B------:R-:W-:-:S04]  /*3e20*/  PRMT R0, RZ, 0x654, R0 ;  /* 0x00000654ff007816 */ /* 0x000fc80000000000 */
[----:B--2---:R2:W-:Y:S01]  /*3e30*/  SYNCS.ARRIVE.TRANS64.RED.A1T0 RZ, [R0+URZ], RZ ;  /* 0x000000ff00ff79a7 */ /* 0x0045e200081004ff */
[----:B-1----:R-:W-:Y:S01]  /*3e40*/  LOP3.LUT P1, RZ, R6, 0x1, RZ, 0xc0, !PT ;  /* 0x0000000106ff7812 */ /* 0x002fe2000782c0ff */
[----:B--2---:R-:W-:-:S12]  /*3e50*/  BRA.U UP3, `(.L_x_75) ;  /* 0x0000000503087547 */ /* 0x004fd8000b800000 */
[----:B------:R-:W1:Y:S01]  /*3e60*/  LDCU UR6, c[0x0][0x38c] ;  /* 0x00007180ff0677ac */ /* 0x000e620008000800 */
[----:B------:R-:W-:Y:S02]  /*3e70*/  PLOP3.LUT P2, PT, PT, PT, PT, 0x80, 0x8 ;  /* 0x000000000008781c */ /* 0x000fe40003f4f070 */
[----:B------:R-:W-:Y:S01]  /*3e80*/  SHF.L.U32 R4, R9, 0x1f, RZ ;  /* 0x0000001f09047819 */ /* 0x000fe200000006ff */
[----:B------:R-:W-:Y:S02]  /*3e90*/  ULEA UR7, UR19, UR5, 0x3 ;  /* 0x0000000513077291 */ /* 0x000fe4000f8e18ff */
[----:B------:R-:W-:Y:S02]  /*3ea0*/  ULEA UR8, UR19, UR21, 0x6 ;  /* 0x0000001513087291 */ /* 0x000fe4000f8e30ff */
[----:B-1----:R-:W-:-:S06]  /*3eb0*/  UISETP.GE.AND UP0, UPT, UR6, 0x1, UPT ;  /* 0x000000010600788c */ /* 0x002fcc000bf06270 */
[----:B------:R-:W-:-:S05]  /*3ec0*/  PLOP3.LUT P0, PT, PT, PT, UP0, 0x80, 0x8 ;  /* 0x000000000008781c */ /* 0x000fca0003f0f008 */
[----:B------:R-:W-:-:S08]  /*3ed0*/  @UP0 ULEA UR6, UR16, UR5, 0x3 ;  /* 0x0000000510060291 */ /* 0x000fd0000f8e18ff */
[----:B------:R-:W-:-:S04]  /*3ee0*/  @P0 SHF.L.U32 R0, R2, 0x1f, RZ ;  /* 0x0000001f02000819 */ /* 0x000fc800000006ff */
[----:B------:R1:W2:Y:S01]  /*3ef0*/  @P0 SYNCS.PHASECHK.TRANS64.TRYWAIT P2, [UR6], R0 ;  /* 0x00000000ff0005a7 */ /* 0x0002a20008041106 */
[----:B------:R-:W3:Y:S02]  /*3f00*/  SYNCS.PHASECHK.TRANS64.TRYWAIT P0, [UR7+0x100], R4 ;  /* 0x00010004ff0075a7 */ /* 0x000ee40008001107 */
[----:B-123--:R-:W-:Y:S05]  /*3f10*/  @!P0 BRA `(.L_x_76) ;  /* 0x0000004000bc8947 */ /* 0x00efea0003800000 */
.L_x_152:
[----:B------:R-:W-:Y:S01]  /*3f20*/  UMOV UR14, UR15 ;  /* 0x0000000f000e7c82 */ /* 0x000fe20008000000 */
[----:B------:R-:W-:Y:S05]  /*3f30*/  BRA.U !UP0, `(.L_x_77) ;  /* 0x0000000108c07547 */ /* 0x000fea000b800000 */
[----:B------:R-:W-:Y:S02]  /*3f40*/  UIADD3 UR14, UPT, UPT, UR20, UR15, URZ ;  /* 0x0000000f140e7290 */ /* 0x000fe4000fffe0ff */
[----:B------:R-:W-:Y:S01]  /*3f50*/  UPLOP3.LUT UP2, UPT, UPT, UPT, UPT, 0x40, 0x4 ;  /* 0x000000000004789c */ /* 0x000fe20003f4e870 */
[----:B------:R-:W-:Y:S01]  /*3f60*/  UMOV UR13, UR4 ;  /* 0x00000004000d7c82 */ /* 0x000fe20008000000 */
[----:B------:R-:W-:-:S09]  /*3f70*/  UMOV UR46, UR16 ;  /* 0x00000010002e7c82 */ /* 0x000fd20008000000 */
.L_x_80:
[----:B--2---:R-:W-:Y:S01]  /*3f80*/  ULEA UR6, UR46, UR5, 0x3 ;  /* 0x000000052e067291 */ /* 0x004fe2000f8e18ff */
[----:B---3--:R-:W-:Y:S11]  /*3f90*/  @P2 BRA `(.L_x_78) ;  /* 0x00000000000c2947 */ /* 0x008ff60003800000 */
[----:B-1----:R-:W-:Y:S04]  /*3fa0*/  SHF.L.U32 R4, R2, 0x1f, RZ ;  /* 0x0000001f02047819 */ /* 0x002fe800000006ff */
[----:B------:R-:W1:Y:S02]  /*3fb0*/  SYNCS.PHASECHK.TRANS64.TRYWAIT P0, [UR6], R4 ;  /* 0x00000004ff0075a7 */ /* 0x000e640008001106 */
[----:B-1----:R-:W-:Y:S05]  /*3fc0*/  @!P0 BRA `(.L_x_79) ;  /* 0x0000004000a88947 */ /* 0x002fea0003800000 */
.L_x_78:
[----:B------:R-:W-:Y:S01]  /*3fd0*/  UISETP.NE.AND UP0, UPT, UR13, 0x1, UPT ;  /* 0x000000010d00788c */ /* 0x000fe2000bf05270 */
[----:B------:R-:W-:Y:S01]  /*3fe0*/  PLOP3.LUT P2, PT, PT, PT, PT, 0x80, 0x8 ;  /* 0x000000000008781c */ /* 0x000fe20003f4f070 */
[----:B------:R-:W-:Y:S02]  /*3ff0*/  UIADD3 UR16, UPT, UPT, UR46, 0x1, URZ ;  /* 0x000000012e107890 */ /* 0x000fe4000fffe0ff */
[----:B------:R-:W-:Y:S02]  /*4000*/  ULEA UR32, UR46, UR12, 0x8 ;  /* 0x0000000c2e207291 */ /* 0x000fe4000f8e40ff */
[----:B------:R-:W-:Y:S01]  /*4010*/  UISETP.NE.AND UP1, UPT, UR16, 0xa, UPT ;  /* 0x0000000a1000788c */ /* 0x000fe2000bf25270 */
[----:B------:R-:W-:Y:S01]  /*4020*/  PLOP3.LUT P0, PT, PT, PT, UP0, 0x80, 0x8 ;  /* 0x000000000008781c */ /* 0x000fe20003f0f008 */
[----:B------:R-:W-:Y:S02]  /*4030*/  UIADD3 UR44, UPT, UPT, UR32, 0x2, URZ ;  /* 0x00000002202c7890 */ /* 0x000fe4000fffe0ff */
[----:B------:R-:W-:Y:S02]  /*4040*/  USEL UR31, URZ, 0x1, UP1 ;  /* 0x00000001ff1f7887 */ /* 0x000fe40008800000 */
[----:B------:R-:W-:Y:S02]  /*4050*/  USEL UR16, UR16, URZ, UP1 ;  /* 0x000000ff10107287 */ /* 0x000fe40008800000 */
[----:B------:R-:W-:Y:S02]  /*4060*/  UIADD3 UR40, UPT, UPT, UR32, 0x4, URZ ;  /* 0x0000000420287890 */ /* 0x000fe4000fffe0ff */
[----:B------:R-:W-:Y:S01]  /*4070*/  @UP0 ULEA UR30, UR16, UR5, 0x3 ;  /* 0x00000005101e0291 */ /* 0x000fe2000f8e18ff */
[----:B------:R-:W-:Y:S01]  /*4080*/  LOP3.LUT R2, R2, UR31, RZ, 0x3c, !PT ;  /* 0x0000001f02027c12 */ /* 0x000fe2000f8e3cff */
[----:B------:R-:W-:Y:S02]  /*4090*/  UIADD3 UR36, UPT, UPT, UR32, 0x6, URZ ;  /* 0x0000000620247890 */ /* 0x000fe4000fffe0ff */
[----:B------:R-:W-:Y:S01]  /*40a0*/  UIADD3 UR6, UPT, UPT, UR6, 0x50, URZ ;  /* 0x0000005006067890 */ /* 0x000fe2000fffe0ff */
[----:B-1----:R-:W-:Y:S01]  /*40b0*/  @P0 SHF.L.U32 R0, R2, 0x1f, RZ ;  /* 0x0000001f02000819 */ /* 0x002fe200000006ff */
[----:B------:R-:W-:Y:S02]  /*40c0*/  UIADD3 UR15, UPT, UPT, UR15, 0x1, URZ ;  /* 0x000000010f0f7890 */ /* 0x000fe4000fffe0ff */
[----:B------:R-:W-:Y:S01]  /*40d0*/  UIADD3 UR13, UPT, UPT, UR13, -0x1, URZ ;  /* 0xffffffff0d0d7890 */ /* 0x000fe2000fffe0ff */
[----:B------:R2:W3:Y:S01]  /*40e0*/  @P0 SYNCS.PHASECHK.TRANS64.TRYWAIT P2, [UR30], R0 ;  /* 0x00000000ff0005a7 */ /* 0x0004e2000804111e */
[----:B------:R-:W-:Y:S02]  /*40f0*/  ULEA UR30, UR46, UR11, 0xa ;  /* 0x0000000b2e1e7291 */ /* 0x000fe4000f8e50ff */
[----:B------:R-:W-:Y:S02]  /*4100*/  UISETP.NE.AND UP0, UPT, UR15, UR14, UPT ;  /* 0x0000000e0f00728c */ /* 0x000fe4000bf05270 */
[----:B------:R-:W-:Y:S02]  /*4110*/  UIADD3 UR42, UPT, UPT, UR30, 0x2, URZ ;  /* 0x000000021e2a7890 */ /* 0x000fe4000fffe0ff */
[----:B------:R-:W-:Y:S02]  /*4120*/  UIADD3 UR38, UPT, UPT, UR30, 0x4, URZ ;  /* 0x000000041e267890 */ /* 0x000fe4000fffe0ff */
[----:B------:R-:W-:Y:S01]  /*4130*/  UIADD3 UR34, UPT, UPT, UR30, 0x6, URZ ;  /* 0x000000061e227890 */ /* 0x000fe2000fffe0ff */
[----:B------:R-:W-:Y:S01]  /*4140*/  UMOV UR33, 0x40004040 ;  /* 0x4000404000217882 */ /* 0x000fe20000000000 */
[----:B------:R-:W-:Y:S01]  /*4150*/  UMOV UR31, 0x40004040 ;  /* 0x40004040001f7882 */ /* 0x000fe20000000000 */
[----:B------:R-:W-:Y:S01]  /*4160*/  UMOV UR45, 0x40004040 ;  /* 0x40004040002d7882 */ /* 0x000fe20000000000 */
[----:B------:R2:W-:Y:S01]  /*4170*/  UTCQMMA.2CTA gdesc[UR30], gdesc[UR32], tmem[UR8], tmem[UR28], idesc[UR29], UP2 ;  /* 0x00ff1c201e0075ea */ /* 0x0005e20009200308 */
[----:B------:R-:W-:Y:S01]  /*4180*/  UPLOP3.LUT UP2, UPT, UPT, UPT, UPT, 0x80, 0x8 ;  /* 0x000000000008789c */ /* 0x000fe20003f4f070 */
[----:B------:R-:W-:Y:S01]  /*4190*/  UMOV UR43, 0x40004040 ;  /* 0x40004040002b7882 */ /* 0x000fe20000000000 */
[----:B------:R-:W-:Y:S01]  /*41a0*/  UMOV UR41, 0x40004040 ;  /* 0x4000404000297882 */ /* 0x000fe20000000000 */
[----:B------:R2:W-:Y:S01]  /*41b0*/  UTCQMMA.2CTA gdesc[UR42], gdesc[UR44], tmem[UR8], tmem[UR26], idesc[UR27], UPT ;  /* 0x00ff1a2c2a0075ea */ /* 0x0005e2000ba00308 */
[----:B------:R-:W-:Y:S01]  /*41c0*/  UMOV UR39, 0x40004040 ;  /* 0x4000404000277882 */ /* 0x000fe20000000000 */
[----:B------:R-:W-:Y:S01]  /*41d0*/  UMOV UR37, 0x40004040 ;  /* 0x4000404000257882 */ /* 0x000fe20000000000 */
[----:B------:R-:W-:Y:S01]  /*41e0*/  UMOV UR35, 0x40004040 ;  /* 0x4000404000237882 */ /* 0x000fe20000000000 */
[----:B------:R2:W-:Y:S01]  /*41f0*/  UTCQMMA.2CTA gdesc[UR38], gdesc[UR40], tmem[UR8], tmem[UR24], idesc[UR25], UPT ;  /* 0x00ff1828260075ea */ /* 0x0005e2000ba00308 */
[----:B------:R2:W-:Y:S01]  /*4200*/  UTCQMMA.2CTA gdesc[UR34], gdesc[UR36], tmem[UR8], tmem[UR22], idesc[UR23], UPT ;  /* 0x00ff1624220075ea */ /* 0x0005e2000ba00308 */
[----:B------:R2:W-:Y:S01]  /*4210*/  UTCBAR.2CTA.MULTICAST [UR6], URZ, UR10 ;  /* 0x000000ff060073e9 */ /* 0x0005e2000820080a */
[----:B------:R-:W-:Y:S01]  /*4220*/  UMOV UR46, UR16 ;  /* 0x00000010002e7c82 */ /* 0x000fe20008000000 */
[----:B------:R-:W-:Y:S05]  /*4230*/  BRA.U UP0, `(.L_x_80) ;  /* 0xfffffffd00507547 */ /* 0x000fea000b83ffff */
.L_x_77:
[----:B------:R-:W-:Y:S01]  /*4240*/  UIADD3 UR7, UPT, UPT, UR7, 0xe0, URZ ;  /* 0x000000e007077890 */ /* 0x000fe2000fffe0ff */
[----:B------:R-:W-:-:S08]  /*4250*/  UMOV UR15, UR14 ;  /* 0x0000000e000f7c82 */ /* 0x000fd00008000000 */
[----:B------:R4:W-:Y:S01]  /*4260*/  UTCBAR.2CTA.MULTICAST [UR7], URZ, UR9 ;  /* 0x000000ff070073e9 */ /* 0x0009e20008200809 */
[----:B------:R-:W-:Y:S02]  /*4270*/  NOP ;  /* 0x0000000000007918 */ /* 0x000fe40000000000 */
.L_x_75:
[----:B------:R-:W-:Y:S01]  /*4280*/  UIADD3 UR19, UPT, UPT, UR19, 0x1, URZ ;  /* 0x0000000113137890 */ /* 0x000fe2000fffe0ff */
[----:B------:R-:W-:-:S03]  /*4290*/  ISETP.NE.AND P0, PT, R8, 0x2, PT ;  /* 0x000000020800780c */ /* 0x000fc60003f05270 */
[----:B------:R-:W-:Y:S01]  /*42a0*/  UISETP.NE.AND UP0, UPT, UR19, 0x4, UPT ;  /* 0x000000041300788c */ /* 0x000fe2000bf05270 */
[----:B-12---:R-:W-:Y:S02]  /*42b0*/  SEL R0, RZ, 0x1, P0 ;  /* 0x00000001ff007807 */ /* 0x006fe40000000000 */
[----:B------:R-:W-:Y:S01]  /*42c0*/  SEL R8, R8, RZ, P0 ;  /* 0x000000ff08087207 */ /* 0x000fe20000000000 */
[----:B------:R-:W-:Y:S01]  /*42d0*/  USEL UR6, URZ, 0x1, UP0 ;  /* 0x00000001ff067887 */ /* 0x000fe20008000000 */
[----:B------:R-:W-:Y:S01]  /*42e0*/  LOP3.LUT R3, R3, R0, RZ, 0x3c, !PT ;  /* 0x0000000003037212 */ /* 0x000fe200078e3cff */
[----:B------:R-:W-:-:S04]  /*42f0*/  USEL UR19, UR19, URZ, UP0 ;  /* 0x000000ff13137287 */ /* 0x000fc80008000000 */
[----:B------:R-:W-:Y:S01]  /*4300*/  LOP3.LUT R9, R9, UR6, RZ, 0x3c, !PT ;  /* 0x0000000609097c12 */ /* 0x000fe2000f8e3cff */
[----:B------:R-:W-:Y:S07]  /*4310*/  @P1 BRA `(.L_x_81) ;  /* 0xfffffff800881947 */ /* 0x000fee000383ffff */
[----:B------:R-:W1:Y:S01]  /*4320*/  S2UR UR4, SR_CgaCtaId ;  /* 0x00000000000479c3 */ /* 0x000e620000008800 */
[----:B------:R-:W-:Y:S01]  /*4330*/  ELECT P0, URZ, PT ;  /* 0x0000000000ff782f */ /* 0x000fe20003800000 */
[----:B------:R-:W-:Y:S01]  /*4340*/  HFMA2 R0, -RZ, RZ, 0, 5.9604644775390625e-08 ;  /* 0x00000001ff007431 */ /* 0x000fe200000001ff */
[----:B------:R-:W-:-:S05]  /*4350*/  UMOV UR6, 0x40 ;  /* 0x0000004000067882 */ /* 0x000fca0000000000 */
[----:B------:R-:W-:Y:S01]  /*4360*/  UVIRTCOUNT.DEALLOC.SMPOOL 0x80 ;  /* 0x000000800000784c */ /* 0x000fe20000000000 */
[----:B------:R-:W-:Y:S02]  /*4370*/  UISETP.NE.AND UP1, UPT, UR18, URZ, UPT ;  /* 0x000000ff1200728c */ /* 0x000fe4000bf25270 */
[----:B-1----:R-:W-:-:S09]  /*4380*/  ULEA UR4, UR4, UR6, 0x18 ;  /* 0x0000000604047291 */ /* 0x002fd2000f8ec0ff */
[----:B------:R1:W-:Y:S01]  /*4390*/  @P0 STS.U8 [UR4+0x1c], R0 ;  /* 0x00001c00ff000988 */ /* 0x0003e20008000004 */
[----:B------:R-:W-:Y:S05]  /*43a0*/  BRA.U UP1, `(.L_x_82) ;  /* 0x0000000101a07547 */ /* 0x000fea000b800000 */
[----:B------:R-:W-:Y:S01]  /*43b0*/  UIADD3 UR6, UPT, UPT, UR5, 0x100, URZ ;  /* 0x0000010005067890 */ /* 0x000fe2000fffe0ff */
[----:B------:R-:W-:-:S03]  /*43c0*/  SHF.L.U32 R2, R9, 0x1f, RZ ;  /* 0x0000001f09027819 */ /* 0x000fc600000006ff */
[----:B----4-:R-:W-:-:S09]  /*43d0*/  ULEA UR7, UR19, UR6, 0x3 ;  /* 0x0000000613077291 */ /* 0x010fd2000f8e18ff */
[----:B------:R-:W2:Y:S02]  /*43e0*/  SYNCS.PHASECHK.TRANS64.TRYWAIT P0, [UR7], R2 ;  /* 0x00000002ff0075a7 */ /* 0x000ea40008001107 */
[----:B--2---:R-:W-:Y:S05]  /*43f0*/  @!P0 BRA `(.L_x_83) ;  /* 0x0000003c00b48947 */ /* 0x004fea0003800000 */
.L_x_155:
        /* <DEDUP_REMOVED lines=9> */
.L_x_157:
        /* <DEDUP_REMOVED lines=9> */
.L_x_159:
[----:B------:R-:W-:-:S04]  /*4520*/  UIADD3 UR8, UPT, UPT, UR8, 0x1, URZ ;  /* 0x0000000108087890 */ /* 0x000fc8000fffe0ff */
[----:B------:R-:W-:-:S04]  /*4530*/  UISETP.NE.AND UP0, UPT, UR8, 0x4, UPT ;  /* 0x000000040800788c */ /* 0x000fc8000bf05270 */
[----:B------:R-:W-:Y:S02]  /*4540*/  USEL UR7, URZ, 0x1, UP0 ;  /* 0x00000001ff077887 */ /* 0x000fe40008000000 */
[----:B------:R-:W-:-:S04]  /*4550*/  USEL UR8, UR8, URZ, UP0 ;  /* 0x000000ff08087287 */ /* 0x000fc80008000000 */
[----:B------:R-:W-:Y:S01]  /*4560*/  ULEA UR8, UR8, UR6, 0x3 ;  /* 0x0000000608087291 */ /* 0x000fe2000f8e18ff */
[----:B------:R-:W-:-:S04]  /*4570*/  LOP3.LUT R2, R2, UR7, RZ, 0x3c, !PT ;  /* 0x0000000702027c12 */ /* 0x000fc8000f8e3cff */
[----:B------:R-:W-:Y:S01]  /*4580*/  SHF.L.U32 R2, R2, 0x1f, RZ ;  /* 0x0000001f02027819 */ /* 0x000fe200000006ff */
[----:B-1----:R-:W-:-:S04]  /*4590*/  IMAD.U32 R0, RZ, RZ, UR8 ;  /* 0x00000008ff007e24 */ /* 0x002fc8000f8e00ff */
[----:B------:R1:W2:Y:S03]  /*45a0*/  SYNCS.PHASECHK.TRANS64.TRYWAIT P0, [R0+URZ], R2 ;  /* 0x00000002000075a7 */ /* 0x0002a600080011ff */
[----:B--2---:R-:W-:Y:S05]  /*45b0*/  @!P0 NANOSLEEP.SYNCS 0x989680 ;  /* 0x009896800000895d */ /* 0x004fea0003900000 */
[----:B------:R-:W2:Y:S02]  /*45c0*/  @!P0 SYNCS.PHASECHK.TRANS64 P0, [R0+URZ], R2 ;  /* 0x00000002000085a7 */ /* 0x000ea400080010ff */
[----:B--2---:R-:W-:Y:S05]  /*45d0*/  @P0 BRA `(.L_x_86) ;  /* 0x0000000000200947 */ /* 0x004fea0003800000 */
.L_x_87:
[----:B--2---:R2:W4:Y:S02]  /*45e0*/  SYNCS.PHASECHK.TRANS64.TRYWAIT P0, [R0+URZ], R2 ;  /* 0x00000002000075a7 */ /* 0x00452400080011ff */
[----:B----4-:R-:W-:Y:S05]  /*45f0*/  @!P0 NANOSLEEP.SYNCS 0x989680 ;  /* 0x009896800000895d */ /* 0x010fea0003900000 */
[----:B------:R-:W4:Y:S02]  /*4600*/  @!P0 SYNCS.PHASECHK.TRANS64 P0, [R0+URZ], R2 ;  /* 0x00000002000085a7 */ /* 0x000f2400080010ff */
[----:B----4-:R-:W-:Y:S05]  /*4610*/  @!P0 BRA `(.L_x_87) ;  /* 0xfffffffc00f08947 */ /* 0x010fea000383ffff */
[----:B------:R-:W-:Y:S05]  /*4620*/  BRA `(.L_x_86) ;  /* 0x00000000000c7947 */ /* 0x000fea0003800000 */
.L_x_82:
[----:B------:R-:W-:-:S04]  /*4630*/  UIADD3 UR6, UPT, UPT, UR5, 0x140, URZ ;  /* 0x0000014005067890 */ /* 0x000fc8000fffe0ff */
[----:B------:R-:W-:-:S09]  /*4640*/  UPRMT UR6, UR17, 0x654, UR6 ;  /* 0x0000065411067896 */ /* 0x000fd20008000006 */
[----:B------:R-:W-:Y:S03]  /*4650*/  SYNCS.ARRIVE.TRANS64.RED.A1T0 RZ, [UR6], RZ ;  /* 0x000000ffffff79a7 */ /* 0x000fe60008100406 */
.L_x_86:
[----:B-12---:R-:W-:Y:S01]  /*4660*/  SHF.L.U32 R2, RZ, 0x1f, RZ ;  /* 0x0000001fff027819 */ /* 0x006fe200000006ff */
[----:B------:R-:W-:Y:S01]  /*4670*/  UIADD3 UR6, UPT, UPT, UR5, 0x140, URZ ;  /* 0x0000014005067890 */ /* 0x000fe2000fffe0ff */
[----:B------:R-:W-:Y:S02]  /*4680*/  PLOP3.LUT P0, PT, PT, PT, UP1, 0x80, 0x8 ;  /* 0x000000000008781c */ /* 0x000fe40003f0f018 */
[----:B------:R-:W1:Y:S02]  /*4690*/  SYNCS.PHASECHK.TRANS64.TRYWAIT P1, [UR5+0x140], R2 ;  /* 0x00014002ff0075a7 */ /* 0x000e640008021105 */
[----:B-1----:R-:W-:Y:S09]  /*46a0*/  @!P1 BRA `(.L_x_88) ;  /* 0x0000003c00509947 */ /* 0x002ff20003800000 */
.L_x_161:
[----:B------:R-:W-:Y:S01]  /*46b0*/  @!UP1 UPRMT UR6, UR17, 0x654, UR6 ;  /* 0x0000065411069896 */ /* 0x000fe20008000006 */
[----:B------:R-:W-:Y:S01]  /*46c0*/  UMOV UR8, 0xffff ;  /* 0x0000ffff00087882 */ /* 0x000fe20000000000 */
[----:B------:R-:W-:-:S07]  /*46d0*/  UMOV UR5, 0x1 ;  /* 0x0000000100057882 */ /* 0x000fce0000000000 */
[----:B------:R-:W-:Y:S01]  /*46e0*/  @!P0 SYNCS.ARRIVE.TRANS64.RED.A1T0 RZ, [UR6], RZ ;  /* 0x000000ffffff89a7 */ /* 0x000fe20008100406 */
[----:B------:R-:W-:Y:S01]  /*46f0*/  NOP ;  /* 0x0000000000007918 */ /* 0x000fe20000000000 */
[----:B-1----:R-:W1:Y:S01]  /*4700*/  LDS R0, [UR4+0x14] ;  /* 0x00001404ff007984 */ /* 0x002e620008000800 */
[----:B------:R-:W-:-:S04]  /*4710*/  ULOP3.LUT UR6, UR21, 0xffff, URZ, 0xc0, !UPT ;  /* 0x0000ffff15067892 */ /* 0x000fc8000f8ec0ff */
[----:B------:R-:W-:-:S04]  /*4720*/  USHF.R.U32.HI UR6, URZ, 0x5, UR6 ;  /* 0x00000005ff067899 */ /* 0x000fc80008011606 */
[----:B------:R-:W-:Y:S02]  /*4730*/  USHF.L.U32 UR8, UR8, UR6, URZ ;  /* 0x0000000608087299 */ /* 0x000fe400080006ff */
[----:B------:R-:W-:-:S04]  /*4740*/  USHF.L.U32 UR5, UR5, UR6, URZ ;  /* 0x0000000605057299 */ /* 0x000fc800080006ff */
[----:B-1----:R-:W-:-:S04]  /*4750*/  LOP3.LUT R0, R0, UR8, RZ, 0xc0, !PT ;  /* 0x0000000800007c12 */ /* 0x002fc8000f8ec0ff */
[----:B------:R-:W-:-:S13]  /*4760*/  ISETP.NE.AND P0, PT, R0, UR8, PT ;  /* 0x0000000800007c0c */ /* 0x000fda000bf05270 */
[----:B------:R-:W-:Y:S05]  /*4770*/  @P0 BRA `(.L_x_89) ;  /* 0x0000000000580947 */ /* 0x000fea0003800000 */
[----:B------:R-:W1:Y:S02]  /*4780*/  LDS R0, [UR4+0x18] ;  /* 0x00001804ff007984 */ /* 0x000e640008000800 */
[----:B-1----:R-:W-:-:S04]  /*4790*/  LOP3.LUT R0, R0, UR5, RZ, 0xc0, !PT ;  /* 0x0000000500007c12 */ /* 0x002fc8000f8ec0ff */
[----:B------:R-:W-:-:S13]  /*47a0*/  ISETP.NE.AND P0, PT, R0, UR5, PT ;  /* 0x0000000500007c0c */ /* 0x000fda000bf05270 */
[----:B------:R-:W-:Y:S05]  /*47b0*/  @P0 BRA `(.L_x_90) ;  /* 0x00000000003c0947 */ /* 0x000fea0003800000 */
[----:B------:R-:W1:Y:S01]  /*47c0*/  S2R R2, SR_LANEID ;  /* 0x0000000000027919 */ /* 0x000e620000000000 */
[----:B------:R-:W-:Y:S01]  /*47d0*/  ULOP3.LUT UR8, URZ, UR8, URZ, 0x33, !UPT ;  /* 0x00000008ff087292 */ /* 0x000fe2000f8e33ff */
[----:B----4-:R-:W-:Y:S02]  /*47e0*/  VOTEU.ANY UR7, UPT, PT ;  /* 0x0000000000077886 */ /* 0x010fe400038e0100 */
[----:B------:R-:W-:-:S03]  /*47f0*/  UFLO.U32 UR7, UR7 ;  /* 0x00000007000772bd */ /* 0x000fc600080e0000 */
[----:B------:R-:W-:-:S04]  /*4800*/  IMAD.U32 R0, RZ, RZ, UR8 ;  /* 0x00000008ff007e24 */ /* 0x000fc8000f8e00ff */
[----:B------:R2:W4:Y:S02]  /*4810*/  REDUX UR6, R0 ;  /* 0x00000000000673c4 */ /* 0x0005240000000000 */
[----:B------:R1:W-:Y:S02]  /*4820*/  UTCATOMSWS.AND URZ, UR8 ;  /* 0x0000000800ff79e3 */ /* 0x0003e40008000000 */
[----:B-1----:R-:W-:Y:S02]  /*4830*/  ISETP.EQ.U32.AND P0, PT, R2, UR7, PT ;  /* 0x0000000702007c0c */ /* 0x002fe4000bf02070 */
[----:B--2---:R-:W-:Y:S02]  /*4840*/  LOP3.LUT R0, RZ, UR5, RZ, 0x33, !PT ;  /* 0x00000005ff007c12 */ /* 0x004fe4000f8e33ff */
[----:B----4-:R-:W-:Y:S02]  /*4850*/  MOV R2, UR6 ;  /* 0x0000000600027c02 */ /* 0x010fe40008000f00 */
[----:B------:R-:W1:Y:S07]  /*4860*/  REDUX UR5, R0 ;  /* 0x00000000000573c4 */ /* 0x000e6e0000000000 */
[----:B------:R2:W-:Y:S01]  /*4870*/  @P0 ATOMS.AND RZ, [UR4+0x14], R2 ;  /* 0x00001402ffff098c */ /* 0x0005e2000a800004 */
[----:B-1----:R-:W-:-:S05]  /*4880*/  IMAD.U32 R0, RZ, RZ, UR5 ;  /* 0x00000005ff007e24 */ /* 0x002fca000f8e00ff */
[----:B------:R2:W-:Y:S01]  /*4890*/  @P0 ATOMS.AND RZ, [UR4+0x18], R0 ;  /* 0x00001800ffff098c */ /* 0x0005e2000a800004 */
[----:B------:R-:W-:Y:S05]  /*48a0*/  BRA `(.L_x_91) ;  /* 0x0000000000147947 */ /* 0x000fea0003800000 */
.L_x_90:
[----:B------:R-:W-:Y:S02]  /*48b0*/  MOV R2, 0x48d0 ;  /* 0x000048d000027802 */ /* 0x000fe40000000f00 */
[----:B---345:R-:W-:Y:S05]  /*48c0*/  CALL.REL.NOINC `($__internal_0_$__cuda_sm10x_tcgen05_guardrail_trap_col_being_dealloced_not_returned_by_alloc) ;  /* 0x0000003c00647944 */ /* 0x038fea0003c00000 */
[----:B------:R-:W-:Y:S05]  /*48d0*/  BRA `(.L_x_91) ;  /* 0x0000000000087947 */ /* 0x000fea0003800000 */
.L_x_89:
[----:B------:R-:W-:Y:S02]  /*48e0*/  MOV R2, 0x4900 ;  /* 0x0000490000027802 */ /* 0x000fe40000000f00 */
[----:B---345:R-:W-:Y:S05]  /*48f0*/  CALL.REL.NOINC `($__internal_2_$__cuda_sm10x_tcgen05_guardrail_trap_unallocated_columns_being_dealloced) ;  /* 0x0000003c00707944 */ /* 0x038fea0003c00000 */
.L_x_91:
[----:B------:R-:W-:Y:S01]  /*4900*/  NOP ;  /* 0x0000000000007918 */ /* 0x000fe20000000000 */
[----:B------:R-:W-:Y:S05]  /*4910*/  EXIT ;  /* 0x000000000000794d */ /* 0x000fea0003800000 */
.L_x_62:
[----:B------:R-:W-:-:S09]  /*4920*/  UISETP.NE.OR UP0, UPT, UR11, 0x3, !UP3 ;  /* 0x000000030b00788c */ /* 0x000fd2000df05670 */
[----:B------:R-:W-:Y:S05]  /*4930*/  BRA.U UP0, `(.L_x_92) ;  /* 0x0000000900e87547 */ /* 0x000fea000b800000 */
[----:B------:R-:W1:Y:S01]  /*4940*/  LDCU UR25, c[0x0][0x370] ;  /* 0x00006e00ff1977ac */ /* 0x000e620008000800 */
[----:B------:R-:W2:Y:S01]  /*4950*/  LDC.64 R16, c[0x0][0x348] ;  /* 0x0000d200ff107b82 */ /* 0x000ea20000000a00 */
[----:B------:R-:W-:Y:S02]  /*4960*/  HFMA2 R13, -RZ, RZ, 0, 0 ;  /* 0x00000000ff0d7431 */ /* 0x000fe400000001ff */
[----:B------:R-:W-:Y:S01]  /*4970*/  IMAD.MOV.U32 R15, RZ, RZ, 0x1 ;  /* 0x00000001ff0f7424 */ /* 0x000fe200078e00ff */
[----:B------:R-:W1:Y:S01]  /*4980*/  LDCU.128 UR20, c[0x0][0xb10] ;  /* 0x00016200ff1477ac */ /* 0x000e620008000c00 */
[----:B------:R-:W-:Y:S01]  /*4990*/  IMAD.MOV.U32 R14, RZ, RZ, RZ ;  /* 0x000000ffff0e7224 */ /* 0x000fe200078e00ff */
[----:B------:R-:W-:Y:S01]  /*49a0*/  MOV R12, 0x2000 ;  /* 0x00002000000c7802 */ /* 0x000fe20000000f00 */
[----:B------:R-:W3:Y:S01]  /*49b0*/  LDCU UR24, c[0x0][0x374] ;  /* 0x00006e80ff1877ac */ /* 0x000ee20008000800 */
[----:B------:R-:W4:Y:S01]  /*49c0*/  LDC.64 R2, c[0x0][0x888] ;  /* 0x00022200ff027b82 */ /* 0x000f220000000a00 */
[----:B------:R-:W3:Y:S01]  /*49d0*/  LDCU UR13, c[0x0][0xb0c] ;  /* 0x00016180ff0d77ac */ /* 0x000ee20008000800 */
[----:B------:R-:W3:Y:S06]  /*49e0*/  LDCU UR18, c[0x0][0xb20] ;  /* 0x00016400ff1277ac */ /* 0x000eec0008000800 */
[----:B------:R-:W2:Y:S01]  /*49f0*/  LDC.64 R4, c[0x0][0x890] ;  /* 0x00022400ff047b82 */ /* 0x000ea20000000a00 */
[----:B------:R-:W3:Y:S01]  /*4a00*/  LDCU UR4, c[0x0][0xb30] ;  /* 0x00016600ff0477ac */ /* 0x000ee20008000800 */
[----:B------:R-:W-:Y:S01]  /*4a10*/  UMOV UR19, 0x400 ;  /* 0x0000040000137882 */ /* 0x000fe20000000000 */
[----:B------:R-:W-:-:S02]  /*4a20*/  UISETP.GE.AND UP0, UPT, UR37, 0x1, UPT ;  /* 0x000000012500788c */ /* 0x000fc4000bf06270 */
[----:B------:R-:W-:Y:S02]  /*4a30*/  ULEA UR19, UR54, UR19, 0x18 ;  /* 0x0000001336137291 */ /* 0x000fe4000f8ec0ff */
[----:B------:R-:W-:Y:S02]  /*4a40*/  UP2UR UR5, UPR, URZ, 0x1 ;  /* 0x00000001ff057883 */ /* 0x000fe40008000000 */
[----:B-1----:R-:W-:Y:S02]  /*4a50*/  UIMAD.WIDE.U32 UR10, UR25, UR20, URZ ;  /* 0x00000014190a72a5 */ /* 0x002fe4000f8e00ff */
[----:B------:R-:W-:Y:S02]  /*4a60*/  UIADD3 UR5, UPT, UPT, UR19, 0xa0, URZ ;  /* 0x000000a013057890 */ /* 0x000fe4000fffe0ff */
[----:B---3--:R-:W-:Y:S02]  /*4a70*/  UIMAD.WIDE.U32 UR8, UR24, UR23, URZ ;  /* 0x00000017180872a5 */ /* 0x008fe4000f8e00ff */
[----:B------:R-:W-:-:S02]  /*4a80*/  UPLOP3.LUT UP3, UPT, UPT, UPT, UPT, 0x40, 0x4 ;  /* 0x000000000004789c */ /* 0x000fc40003f6e870 */
[----:B------:R-:W-:Y:S01]  /*4a90*/  UISETP.NE.AND UP4, UPT, UR37, 0x1, UPT ;  /* 0x000000012500788c */ /* 0x000fe2000bf85270 */
[----:B------:R-:W1:Y:S01]  /*4aa0*/  LDCU.64 UR6, c[0x0][0xb28] ;  /* 0x00016500ff0677ac */ /* 0x000e620008000a00 */
[----:B------:R-:W-:Y:S02]  /*4ab0*/  UISETP.NE.AND UP6, UPT, UR13, 0x1, UPT ;  /* 0x000000010d00788c */ /* 0x000fe4000bfc5270 */
[----:B------:R-:W-:Y:S02]  /*4ac0*/  UISETP.NE.AND UP5, UPT, UR22, 0x1, UPT ;  /* 0x000000011600788c */ /* 0x000fe4000bfa5270 */
[----:B------:R-:W-:Y:S02]  /*4ad0*/  UPRMT UR54, UR54, 0x654, UR5 ;  /* 0x0000065436367896 */ /* 0x000fe40008000005 */
[----:B------:R-:W-:Y:S02]  /*4ae0*/  USHF.R.U32.HI UR28, URZ, UR21, UR11 ;  /* 0x00000015ff1c7299 */ /* 0x000fe4000801160b */
[----:B------:R-:W-:-:S02]  /*4af0*/  USHF.R.U32.HI UR27, URZ, UR18, UR9 ;  /* 0x00000012ff1b7299 */ /* 0x000fc40008011609 */
[----:B------:R-:W-:-:S11]  /*4b00*/  UISETP.NE.AND UP2, UPT, UR4, 0x1, UPT ;  /* 0x000000010400788c */ /* 0x000fd6000bf45270 */
.L_x_100:
[C---:B------:R-:W-:Y:S02]  /*4b10*/  LEA R7, R14.reuse, UR19, 0x3 ;  /* 0x000000130e077c11 */ /* 0x040fe4000f8e18ff */
[----:B------:R-:W-:Y:S02]  /*4b20*/  SHF.L.U32 R0, R13, 0x1f, RZ ;  /* 0x0000001f0d007819 */ /* 0x000fe400000006ff */
[----:B------:R-:W-:Y:S02]  /*4b30*/  LEA R8, R14, UR19, 0x4 ;  /* 0x000000130e087c11 */ /* 0x000fe4000f8e20ff */
[----:B---3--:R-:W3:Y:S02]  /*4b40*/  SYNCS.PHASECHK.TRANS64.TRYWAIT P0, [R7+URZ+0xc0], R0 ;  /* 0x0000c000070075a7 */ /* 0x008ee400080011ff */
[----:B---3--:R-:W-:Y:S05]  /*4b50*/  @!P0 BRA `(.L_x_93) ;  /* 0x00000038003c8947 */ /* 0x008fea0003800000 */
.L_x_162:
[----:B------:R-:W1:Y:S01]  /*4b60*/  LDS.128 R8, [R8+0x150] ;  /* 0x0001500008087984 */ /* 0x000e620000000c00 */
[----:B------:R-:W-:Y:S01]  /*4b70*/  UISETP.GE.AND UP0, UPT, UR37, 0x1, UPT ;  /* 0x000000012500788c */ /* 0x000fe2000bf06270 */
[----:B------:R-:W-:Y:S01]  /*4b80*/  @!PT LDS RZ, [RZ] ;  /* 0x00000000fffff984 */ /* 0x000fe20000000800 */
[----:B------:R-:W-:Y:S01]  /*4b90*/  @!PT LDS RZ, [RZ] ;  /* 0x00000000fffff984 */ /* 0x000fe20000000800 */
[----:B------:R-:W-:Y:S01]  /*4ba0*/  @!PT LDS RZ, [RZ] ;  /* 0x00000000fffff984 */ /* 0x000fe20000000800 */
[----:B------:R-:W-:Y:S01]  /*4bb0*/  @!PT LDS RZ, [RZ] ;  /* 0x00000000fffff984 */ /* 0x000fe20000000800 */
[----:B------:R2:W-:Y:S06]  /*4bc0*/  MEMBAR.ALL.CTA ;  /* 0x0000000000007992 */ /* 0x0005ec0000008000 */
[----:B--2---:R-:W2:Y:S01]  /*4bd0*/  FENCE.VIEW.ASYNC.S ;  /* 0x00000000000073c6 */ /* 0x004ea20000000000 */
[----:B-1----:R-:W-:Y:S11]  /*4be0*/  LOP3.LUT P0, RZ, R10, 0x1, RZ, 0xc0, !PT ;  /* 0x000000010aff7812 */ /* 0x002ff6000780c0ff */
[----:B------:R-:W-:Y:S02]  /*4bf0*/  @!UPT UIADD3 URZ, UPT, UPT, URZ, URZ, URZ ;  /* 0x000000fffffff290 */ /* 0x000fe4000fffe0ff */
[----:B--2---:R-:W-:Y:S01]  /*4c00*/  VOTEU.ANY UP1, P0 ;  /* 0x0000000000ff7886 */ /* 0x004fe20000020100 */
[----:B------:R-:W-:Y:S11]  /*4c10*/  PLOP3.LUT P0, PT, PT, PT, UP1, 0x80, 0x8 ;  /* 0x000000000008781c */ /* 0x000ff60003f0f018 */
[----:B------:R-:W-:Y:S02]  /*4c20*/  @!UPT UIADD3 URZ, UPT, UPT, URZ, URZ, URZ ;  /* 0x000000fffffff290 */ /* 0x000fe4000fffe0ff */
[----:B---3--:R-:W-:Y:S02]  /*4c30*/  @P0 SHF.R.U32.HI R0, RZ, 0x10, R9 ;  /* 0x00000010ff000819 */ /* 0x008fe40000011609 */
[----:B------:R-:W-:Y:S02]  /*4c40*/  @P0 MOV R6, R8 ;  /* 0x0000000800060202 */ /* 0x000fe40000000f00 */
[----:B------:R-:W-:Y:S01]  /*4c50*/  @P0 R2UR UR4, R0 ;  /* 0x00000000000402ca */ /* 0x000fe200000e0000 */
[----:B------:R-:W-:Y:S01]  /*4c60*/  VIADD R0, R7, 0xd0 ;  /* 0x000000d007007836 */ /* 0x000fe20000000000 */
[----:B------:R-:W-:Y:S02]  /*4c70*/  @P0 LOP3.LUT R8, R9, 0xffff, RZ, 0xc0, !PT ;  /* 0x0000ffff09080812 */ /* 0x000fe400078ec0ff */
[----:B------:R-:W-:Y:S02]  /*4c80*/  @P0 R2UR UR8, R6 ;  /* 0x00000000060802ca */ /* 0x000fe400000e0000 */
[----:B------:R-:W-:Y:S02]  /*4c90*/  PRMT R0, RZ, 0x654, R0 ;  /* 0x00000654ff007816 */ /* 0x000fe40000000000 */
[----:B------:R-:W-:Y:S02]  /*4ca0*/  @P0 R2UR UR5, R8 ;  /* 0x00000000080502ca */ /* 0x000fe400000e0000 */
[----:B------:R1:W-:Y:S03]  /*4cb0*/  SYNCS.ARRIVE.TRANS64.RED.A1T0 RZ, [R0+URZ], RZ ;  /* 0x000000ff00ff79a7 */ /* 0x0003e600081004ff */
[----:B------:R-:W-:Y:S04]  /*4cc0*/  @UP1 UMOV UR29, UR4 ;  /* 0x00000004001d1c82 */ /* 0x000fe80008000000 */
[----:B------:R-:W-:Y:S04]  /*4cd0*/  @UP1 UMOV UR15, UR8 ;  /* 0x00000008000f1c82 */ /* 0x000fe80008000000 */
[----:B------:R-:W-:Y:S01]  /*4ce0*/  @UP1 UMOV UR14, UR5 ;  /* 0x00000005000e1c82 */ /* 0x000fe20008000000 */
[----:B------:R-:W-:Y:S05]  /*4cf0*/  BRA.U !UP0, `(.L_x_94) ;  /* 0x0000000108947547 */ /* 0x000fea000b800000 */
[----:B------:R-:W-:Y:S02]  /*4d00*/  UIMAD.WIDE.U32 UR30, UR14, UR23, URZ ;  /* 0x000000170e1e72a5 */ /* 0x000fe4000f8e00ff */
[----:B------:R-:W-:Y:S02]  /*4d10*/  UIMAD.WIDE.U32 UR40, UR15, UR20, URZ ;  /* 0x000000140f2872a5 */ /* 0x000fe4000f8e00ff */
[----:B------:R-:W-:Y:S02]  /*4d20*/  USEL UR4, UR24, UR27, !UP5 ;  /* 0x0000001b18047287 */ /* 0x000fe4000e800000 */
[----:B------:R-:W-:Y:S02]  /*4d30*/  USHF.R.U32.HI UR32, URZ, UR18, UR31 ;  /* 0x00000012ff207299 */ /* 0x000fe4000801161f */
[----:B------:R-:W-:Y:S02]  /*4d40*/  UIMAD.WIDE.U32 UR38, UR4, UR6, URZ ;  /* 0x00000006042672a5 */ /* 0x000fe4000f8e00ff */
[----:B------:R-:W-:Y:S02]  /*4d50*/  USEL UR9, UR25, UR28, !UP6 ;  /* 0x0000001c19097287 */ /* 0x000fe4000f000000 */
[----:B------:R-:W-:Y:S02]  /*4d60*/  USEL UR8, UR14, UR32, !UP5 ;  /* 0x000000200e087287 */ /* 0x000fe4000e800000 */
[----:B------:R-:W-:Y:S02]  /*4d70*/  UIMAD.WIDE.U32 UR34, UR9, UR6, URZ ;  /* 0x00000006092272a5 */ /* 0x000fe4000f8e00ff */
[----:B------:R-:W-:Y:S02]  /*4d80*/  UIMAD.WIDE.U32 UR16, UR8, UR6, URZ ;  /* 0x00000006081072a5 */ /* 0x000fe4000f8e00ff */
[----:B------:R-:W-:Y:S02]  /*4d90*/  @UP4 USHF.R.U32.HI UR9, URZ, UR7, UR35 ;  /* 0x00000007ff094299 */ /* 0x000fe40008011623 */
[----:B------:R-:W-:Y:S02]  /*4da0*/  USHF.R.U32.HI UR17, URZ, UR7, UR17 ;  /* 0x00000007ff117299 */ /* 0x000fe40008011611 */
[----:B------:R-:W-:Y:S02]  /*4db0*/  UIMAD UR10, UR37, UR9, URZ ;  /* 0x00000009250a72a4 */ /* 0x000fe4000f8e02ff */
[----:B------:R-:W-:Y:S01]  /*4dc0*/  USEL UR17, UR8, UR17, !UP4 ;  /* 0x0000001108117287 */ /* 0x000fe2000e000000 */
[----:B------:R-:W-:Y:S02]  /*4dd0*/  UMOV UR31, UR41 ;  /* 0x00000029001f7c82 */ /* 0x000fe40008000000 */
[----:B------:R-:W-:Y:S02]  /*4de0*/  USHF.R.U32.HI UR30, URZ, UR21, UR31 ;  /* 0x00000015ff1e7299 */ /* 0x000fe4000801161f */
[----:B------:R-:W-:Y:S02]  /*4df0*/  UIADD3 UR16, UPT, UPT, -UR17, URZ, URZ ;  /* 0x000000ff11107290 */ /* 0x000fe4000fffe1ff */
[----:B------:R-:W-:Y:S02]  /*4e00*/  USEL UR5, UR15, UR30, !UP6 ;  /* 0x0000001e0f057287 */ /* 0x000fe4000f000000 */
[----:B------:R-:W-:Y:S01]  /*4e10*/  UIMAD UR16, UR37, UR16, UR8 ;  /* 0x00000010251072a4 */ /* 0x000fe2000f8e0208 */
[----:B------:R-:W-:Y:S02]  /*4e20*/  UMOV UR31, UR39 ;  /* 0x00000027001f7c82 */ /* 0x000fe40008000000 */
[----:B------:R-:W-:Y:S04]  /*4e30*/  @UP4 USHF.R.U32.HI UR4, URZ, UR7, UR31 ;  /* 0x00000007ff044299 */ /* 0x000fe8000801161f */
[----:B------:R-:W-:Y:S04]  /*4e40*/  UIMAD UR4, UR37, UR4, URZ ;  /* 0x00000004250472a4 */ /* 0x000fe8000f8e02ff */
[----:B------:R-:W-:Y:S04]  /*4e50*/  UISETP.GE.AND UP0, UPT, UR8, UR4, UPT ;  /* 0x000000040800728c */ /* 0x000fe8000bf06270 */
[----:B------:R-:W-:Y:S02]  /*4e60*/  UISETP.GE.OR UP0, UPT, UR5, UR10, UP0 ;  /* 0x0000000a0500728c */ /* 0x000fe40008706670 */
[----:B------:R-:W-:Y:S09]  /*4e70*/  UIMAD.WIDE.U32 UR10, UR5, UR6, URZ ;  /* 0x00000006050a72a5 */ /* 0x000ff2000f8e00ff */
[----:B------:R-:W-:Y:S04]  /*4e80*/  @!UP0 USHF.R.U32.HI UR4, URZ, UR7, UR11 ;  /* 0x00000007ff048299 */ /* 0x000fe8000801160b */
[----:B------:R-:W-:Y:S04]  /*4e90*/  @!UP0 USEL UR4, UR5, UR4, !UP4 ;  /* 0x0000000405048287 */ /* 0x000fe8000e000000 */
[----:B------:R-:W-:Y:S02]  /*4ea0*/  @!UP0 UIMAD UR12, UR9, UR16, UR4 ;  /* 0x00000010090c82a4 */ /* 0x000fe4000f8e0204 */
[----:B------:R-:W-:Y:S02]  /*4eb0*/  @!UP0 UIADD3 UR16, UPT, UPT, UR17, -UR4, URZ ;  /* 0x8000000411108290 */ /* 0x000fe4000fffe0ff */
[----:B------:R-:W-:Y:S02]  /*4ec0*/  UIADD3 UR9, UPT, UPT, -UR5, URZ, URZ ;  /* 0x000000ff05097290 */ /* 0x000fe4000fffe1ff */
[----:B------:R-:W-:Y:S02]  /*4ed0*/  UIADD3 UR4, UPT, UPT, -UR8, URZ, URZ ;  /* 0x000000ff08047290 */ /* 0x000fe4000fffe1ff */
[----:B------:R-:W-:Y:S02]  /*4ee0*/  @!UP0 UIMAD UR8, UR16, UR37, UR5 ;  /* 0x00000025100882a4 */ /* 0x000fe4000f8e0205 */
[----:B------:R-:W-:Y:S02]  /*4ef0*/  UIMAD UR15, UR13, UR9, UR15 ;  /* 0x000000090d0f72a4 */ /* 0x000fe4000f8e020f */
[----:B------:R-:W-:Y:S01]  /*4f00*/  UIMAD UR14, UR22, UR4, UR14 ;  /* 0x00000004160e72a4 */ /* 0x000fe2000f8e020e */
[----:B------:R-:W-:Y:S02]  /*4f10*/  @!UP0 UMOV UR5, UR12 ;  /* 0x0000000c00058c82 */ /* 0x000fe40008000000 */
[----:B------:R-:W-:Y:S02]  /*4f20*/  UIMAD UR15, UR5, UR13, UR15 ;  /* 0x0000000d050f72a4 */ /* 0x000fe4000f8e020f */
[----:B------:R-:W-:Y:S11]  /*4f30*/  UIMAD UR14, UR8, UR22, UR14 ;  /* 0x00000016080e72a4 */ /* 0x000ff6000f8e020e */
[----:B------:R-:W-:Y:S01]  /*4f40*/  @!UPT UIADD3 URZ, UPT, UPT, URZ, URZ, URZ ;  /* 0x000000fffffff290 */ /* 0x000fe2000fffe0ff */
.L_x_94:
[----:B------:R-:W2:Y:S01]  /*4f50*/  @!UP2 LDCU.128 UR8, c[0x0][0xb10] ;  /* 0x00016200ff08a7ac */ /* 0x000ea20008000c00 */
[C---:B------:R-:W-:Y:S02]  /*4f60*/  ISETP.NE.U32.AND P1, PT, R4.reuse, RZ, PT ;  /* 0x000000ff0400720c */ /* 0x040fe40003f25070 */
[----:B------:R-:W-:Y:S02]  /*4f70*/  ISETP.NE.U32.AND P0, PT, R4, RZ, PT ;  /* 0x000000ff0400720c */ /* 0x000fe40003f05070 */
[C---:B------:R-:W-:Y:S02]  /*4f80*/  ISETP.NE.AND.EX P1, PT, R5.reuse, RZ, PT, P1 ;  /* 0x000000ff0500720c */ /* 0x040fe40003f25310 */
[----:B------:R-:W-:Y:S01]  /*4f90*/  ISETP.NE.AND.EX P0, PT, R5, RZ, PT, P0 ;  /* 0x000000ff0500720c */ /* 0x000fe20003f05300 */
[----:B------:R-:W3:Y:S01]  /*4fa0*/  @!UP2 LDCU UR5, c[0x0][0xb0c] ;  /* 0x00016180ff05a7ac */ /* 0x000ee20008000800 */
[----:B------:R-:W-:Y:S01]  /*4fb0*/  SHF.L.U32 R6, R15, 0x1f, RZ ;  /* 0x0000001f0f067819 */ /* 0x000fe200000006ff */
[----:B--2---:R-:W-:Y:S04]  /*4fc0*/  UIMAD.WIDE.U32 UR16, UR15, UR8, URZ ;  /* 0x000000080f1072a5 */ /* 0x004fe8000f8e00ff */
[----:B------:R-:W-:Y:S02]  /*4fd0*/  @!UP2 USHF.R.U32.HI UR4, URZ, UR9, UR17 ;  /* 0x00000009ff04a299 */ /* 0x000fe40008011611 */
[----:B------:R-:W-:Y:S02]  /*4fe0*/  UIMAD.WIDE.U32 UR16, UR14, UR11, URZ ;  /* 0x0000000b0e1072a5 */ /* 0x000fe4000f8e00ff */
[----:B---3--:R-:W-:Y:S04]  /*4ff0*/  @!UP2 UISETP.NE.AND UP0, UPT, UR5, 0x1, UPT ;  /* 0x000000010500a88c */ /* 0x008fe8000bf05270 */
[----:B------:R-:W-:Y:S02]  /*5000*/  @!UP2 USEL UR8, UR15, UR4, !UP0 ;  /* 0x000000040f08a287 */ /* 0x000fe4000c000000 */
[----:B------:R-:W-:Y:S01]  /*5010*/  @!UP2 UISETP.NE.AND UP0, UPT, UR10, 0x1, UPT ;  /* 0x000000010a00a88c */ /* 0x000fe2000bf05270 */
[----:B------:R-:W2:Y:S02]  /*5020*/  @!UP2 LDCU UR4, c[0x0][0xb20] ;  /* 0x00016400ff04a7ac */ /* 0x000ea40008000800 */
[----:B--2---:R-:W-:Y:S04]  /*5030*/  @!UP2 USHF.R.U32.HI UR4, URZ, UR4, UR17 ;  /* 0x00000004ff04a299 */ /* 0x004fe80008011611 */
[----:B------:R-:W-:Y:S04]  /*5040*/  @!UP2 USEL UR9, UR14, UR4, !UP0 ;  /* 0x000000040e09a287 */ /* 0x000fe8000c000000 */
[----:B------:R-:W-:Y:S02]  /*5050*/  @!UP2 UIADD3 UR4, UPT, UPT, -UR8, UR9, URZ ;  /* 0x000000090804a290 */ /* 0x000fe4000fffe1ff */
[----:B------:R-:W-:Y:S02]  /*5060*/  @!UP2 UIADD3 UR8, UPT, UPT, UR8, -UR9, URZ ;  /* 0x800000090808a290 */ /* 0x000fe4000fffe0ff */
[----:B------:R-:W-:Y:S02]  /*5070*/  @!UP2 UIMAD UR15, UR4, UR5, UR15 ;  /* 0x00000005040fa2a4 */ /* 0x000fe4000f8e020f */
[----:B------:R-:W-:Y:S01]  /*5080*/  @!UP2 UIMAD UR14, UR8, UR10, UR14 ;  /* 0x0000000a080ea2a4 */ /* 0x000fe2000f8e020e */
[----:B------:R-:W-:Y:S11]  /*5090*/  BRA.U UP3, `(.L_x_95) ;  /* 0x0000000103107547 */ /* 0x000ff6000b800000 */
[----:B------:R-:W-:Y:S04]  /*50a0*/  MOV R7, UR26 ;  /* 0x0000001a00077c02 */ /* 0x000fe80008000f00 */
[----:B------:R-:W-:Y:S04]  /*50b0*/  SHF.L.U32 R7, R7, 0x1f, RZ ;  /* 0x0000001f07077819 */ /* 0x000fe800000006ff */
[----:B------:R-:W2:Y:S02]  /*50c0*/  SYNCS.PHASECHK.TRANS64.TRYWAIT P2, [UR19+0xb8], R7 ;  /* 0x0000b807ff0075a7 */ /* 0x000ea40008041113 */
[----:B--2---:R-:W-:Y:S05]  /*50d0*/  @!P2 BRA `(.L_x_96) ;  /* 0x0000003000f0a947 */ /* 0x004fea0003800000 */
.L_x_95:
[----:B------:R-:W-:Y:S05]  /*50e0*/  @!P1 BRA `(.L_x_97) ;  /* 0x00000000002c9947 */ /* 0x000fea0003800000 */
[----:B----4-:R-:W-:Y:S01]  /*50f0*/  ISETP.NE.U32.AND P1, PT, R2, RZ, PT ;  /* 0x000000ff0200720c */ /* 0x010fe20003f25070 */
[----:B------:R-:W-:Y:S03]  /*5100*/  IMAD.MOV.U32 R141, RZ, RZ, 0x1 ;  /* 0x00000001ff8d7424 */ /* 0x000fe600078e00ff */
[----:B------:R-:W-:Y:S11]  /*5110*/  ISETP.NE.AND.EX P1, PT, R3, RZ, PT, P1 ;  /* 0x000000ff0300720c */ /* 0x000ff60003f25310 */
[----:B------:R-:W-:Y:S02]  /*5120*/  @!UPT UIADD3 URZ, UPT, UPT, URZ, URZ, URZ ;  /* 0x000000fffffff290 */ /* 0x000fe4000fffe0ff */
[----:B------:R-:W2:Y:S01]  /*5130*/  @P1 LDC.64 R8, c[0x0][0x888] ;  /* 0x00022200ff081b82 */ /* 0x000ea20000000a00 */
[----:B-1----:R-:W-:Y:S04]  /*5140*/  @P1 IMAD R0, R4, UR36, RZ ;  /* 0x0000002404001c24 */ /* 0x002fe8000f8e02ff */
[----:B--2---:R-:W-:Y:S04]  /*5150*/  @P1 IMAD.WIDE R8, R0, 0x4, R8 ;  /* 0x0000000400081825 */ /* 0x004fe800078e0208 */
[----:B------:R-:W-:Y:S01]  /*5160*/  HFMA2 R0, -RZ, RZ, 0, 5.9604644775390625e-08 ;  /* 0x00000001ff007431 */ /* 0x000fe200000001ff */
[----:B-----5:R2:W5:Y:S04]  /*5170*/  @P1 LDG.E R71, desc[UR52][R8.64] ;  /* 0x0000003408471981 */ /* 0x020568000c1e1900 */
[----:B------:R-:W-:Y:S01]  /*5180*/  @!P1 PRMT R141, R0, 0x7610, R141 ;  /* 0x00007610008d9816 */ /* 0x000fe2000000008d */
[----:B--2---:R-:W3:Y:S06]  /*5190*/  @!P1 LDC R71, c[0x0][0x880] ;  /* 0x00022000ff479b82 */ /* 0x004eec0000000800 */
.L_x_97:
[----:B---3-5:R-:W-:Y:S01]  /*51a0*/  @!P0 FSETP.EQ.AND P1, PT, R71, RZ, PT ;  /* 0x000000ff4700820b */ /* 0x028fe20003f22000 */
[----:B------:R-:W-:Y:S01]  /*51b0*/  @!UPT UIADD3 URZ, UPT, UPT, URZ, URZ, URZ ;  /* 0x000000fffffff290 */ /* 0x000fe2000fffe0ff */
[----:B------:R-:W-:Y:S11]  /*51c0*/  @!P0 BRA `(.L_x_98) ;  /* 0x0000000000188947 */ /* 0x000ff60003800000 */
[----:B------:R-:W-:Y:S02]  /*51d0*/  LOP3.LUT P0, RZ, R141, 0xff, RZ, 0xc0, !PT ;  /* 0x000000ff8dff7812 */ /* 0x000fe4000780c0ff */
[----:B----4-:R-:W-:Y:S04]  /*51e0*/  ISETP.NE.U32.AND P1, PT, R2, RZ, PT ;  /* 0x000000ff0200720c */ /* 0x010fe80003f25070 */
[----:B------:R-:W-:Y:S04]  /*51f0*/  ISETP.NE.AND.EX P1, PT, R3, RZ, PT, P1 ;  /* 0x000000ff0300720c */ /* 0x000fe80003f25310 */
[----:B------:R-:W-:Y:S03]  /*5200*/  PLOP3.LUT P1, PT, P1, PT, PT, 0x8, 0x80 ;  /* 0x000000000080781c */ /* 0x000fe60000f2e170 */
[----:B------:R-:W-:Y:S11]  /*5210*/  @P0 FSETP.EQ.AND P1, PT, R71, RZ, PT ;  /* 0x000000ff4700020b */ /* 0x000ff60003f22000 */
[----:B------:R-:W-:Y:S02]  /*5220*/  @!UPT UIADD3 URZ, UPT, UPT, URZ, URZ, URZ ;  /* 0x000000fffffff290 */ /* 0x000fe4000fffe0ff */
.L_x_98:
[----:B------:R-:W2:Y:S01]  /*5230*/  SYNCS.PHASECHK.TRANS64.TRYWAIT P0, [UR19+0xa8], R6 ;  /* 0x0000a806ff0075a7 */ /* 0x000ea20008001113 */
[----:B------:R-:W-:Y:S02]  /*5240*/  ELECT P2, URZ, PT ;  /* 0x0000000000ff782f */ /* 0x000fe40003840000 */
[----:B------:R-:W-:Y:S01]  /*5250*/  IADD3 R14, PT, PT, R14, 0x1, RZ ;  /* 0x000000010e0e7810 */ /* 0x000fe20007ffe0ff */
[----:B--2---:R-:W-:Y:S10]  /*5260*/  @!P0 BRA `(.L_x_99) ;  /* 0x0000003000a48947 */ /* 0x004ff40003800000 */
.L_x_165:
[----:B------:R-:W-:Y:S01]  /*5270*/  PLOP3.LUT P1, PT, P1, P2, PT, 0xf2, 0x2f ;  /* 0x00000000002f781c */ /* 0x000fe20000f25e72 */
[----:B------:R-:W-:Y:S01]  /*5280*/  UMOV UR16, 0x0 ;  /* 0x0000000000107882 */ /* 0x000fe20000000000 */
[----:B------:R-:W-:Y:S01]  /*5290*/  UMOV UR17, 0x10000000 ;  /* 0x1000000000117882 */ /* 0x000fe20000000000 */
[----:B------:R-:W-:Y:S01]  /*52a0*/  UMOV UR12, UR36 ;  /* 0x00000024000c7c82 */ /* 0x000fe20008000000 */
[----:B------:R-:W-:Y:S01]  /*52b0*/  LOP3.LUT R15, R15, 0x1, RZ, 0x3c, !PT ;  /* 0x000000010f0f7812 */ /* 0x000fe200078e3cff */
[----:B------:R-:W-:Y:S01]  /*52c0*/  UPLOP3.LUT UP3, UPT, UPT, UPT, UPT, 0x80, 0x8 ;  /* 0x000000000008789c */ /* 0x000fe20003f6f070 */
[----:B------:R-:W-:Y:S07]  /*52d0*/  UMOV UR36, UR29 ;  /* 0x0000001d00247c82 */ /* 0x000fee0008000000 */
[----:B-1----:R-:W-:Y:S01]  /*52e0*/  @!P1 IADD3 R6, P0, PT, R16, 0x580, RZ ;  /* 0x0000058010069810 */ /* 0x002fe20007f1e0ff */
[----:B------:R-:W-:Y:S03]  /*52f0*/  VOTEU.ALL UP0, P1 ;  /* 0x0000000000ff7886 */ /* 0x000fe60000800000 */
[----:B------:R-:W-:Y:S01]  /*5300*/  @!P1 R2UR UR5, R6 ;  /* 0x00000000060592ca */ /* 0x000fe200000e0000 */
[----:B------:R-:W-:Y:S01]  /*5310*/  @!P1 IMAD.X R0, RZ, RZ, R17, P0 ;  /* 0x000000ffff009224 */ /* 0x000fe200000e0611 */
[----:B------:R-:W-:Y:S01]  /*5320*/  @!UP0 USHF.L.U32 UR10, UR51, 0x6, URZ ;  /* 0x00000006330a8899 */ /* 0x000fe200080006ff */
[----:B------:R-:W-:Y:S01]  /*5330*/  ISETP.NE.AND P0, PT, R14, 0x2, PT ;  /* 0x000000020e00780c */ /* 0x000fe20003f05270 */
[----:B------:R-:W-:Y:S02]  /*5340*/  @!UP0 USHF.L.U32 UR11, UR50, 0x7, URZ ;  /* 0x00000007320b8899 */ /* 0x000fe400080006ff */
[----:B------:R-:W-:Y:S01]  /*5350*/  @!P1 R2UR UR4, R0 ;  /* 0x00000000000492ca */ /* 0x000fe200000e0000 */
[----:B------:R-:W-:Y:S01]  /*5360*/  @!UP0 UIADD3 UR8, UPT, UPT, UR19, 0x200, URZ ;  /* 0x0000020013088890 */ /* 0x000fe2000fffe0ff */
[----:B------:R-:W-:Y:S01]  /*5370*/  SEL R0, RZ, 0x1, P0 ;  /* 0x00000001ff007807 */ /* 0x000fe20000000000 */
[----:B------:R-:W-:Y:S01]  /*5380*/  @!UP0 UIADD3 UR9, UPT, UPT, UR19, 0xa0, URZ ;  /* 0x000000a013098890 */ /* 0x000fe2000fffe0ff */
[----:B------:R-:W-:Y:S01]  /*5390*/  SEL R14, R14, RZ, P0 ;  /* 0x000000ff0e0e7207 */ /* 0x000fe20000000000 */
[----:B------:R-:W-:Y:S01]  /*53a0*/  VOTEU.ALL UP0, P1 ;  /* 0x0000000000ff7886 */ /* 0x000fe20000800000 */
[----:B------:R-:W-:Y:S01]  /*53b0*/  LOP3.LUT R13, R13, R0, RZ, 0x3c, !PT ;  /* 0x000000000d0d7212 */ /* 0x000fe200078e3cff */
[----:B------:R-:W-:Y:S01]  /*53c0*/  IMAD.U32 R6, RZ, RZ, UR5 ;  /* 0x00000005ff067e24 */ /* 0x000fe2000f8e00ff */
[----:B------:R-:W-:Y:S02]  /*53d0*/  UIADD3 UR51, UPT, UPT, UR14, UR48, URZ ;  /* 0x000000300e337290 */ /* 0x000fe4000fffe0ff */
[----:B------:R-:W-:Y:S03]  /*53e0*/  UIADD3 UR50, UPT, UPT, UR15, UR49, URZ ;  /* 0x000000310f327290 */ /* 0x000fe6000fffe0ff */
[----:B------:R-:W-:Y:S01]  /*53f0*/  IMAD.U32 R7, RZ, RZ, UR4 ;  /* 0x00000004ff077e24 */ /* 0x000fe2000f8e00ff */
[----:B------:R-:W-:Y:S04]  /*5400*/  @!P1 R2UR UR4, R6 ;  /* 0x00000000060492ca */ /* 0x000fe800000e0000 */
[----:B------:R-:W-:Y:S11]  /*5410*/  @!P1 R2UR UR5, R7 ;  /* 0x00000000070592ca */ /* 0x000ff600000e0000 */
[----:B------:R-:W-:Y:S02]  /*5420*/  @!UPT UIADD3 URZ, UPT, UPT, URZ, URZ, URZ ;  /* 0x000000fffffff290 */ /* 0x000fe4000fffe0ff */
[----:B------:R3:W-:Y:S01]  /*5430*/  @!UP0 UTMALDG.3D [UR8], [UR4], desc[UR16] ;  /* 0x00001008040085b4 */ /* 0x0007e20008011000 */
[----:B------:R3:W-:Y:S01]  /*5440*/  @!P1 SYNCS.ARRIVE.TRANS64.RED.A0TR RZ, [UR19+0xa0], R12 ;  /* 0x0000a00cffff99a7 */ /* 0x0007e20008300413 */
[----:B------:R-:W-:Y:S01]  /*5450*/  SYNCS.ARRIVE.TRANS64.RED.A1T0 RZ, [UR54], RZ ;  /* 0x000000ffffff79a7 */ /* 0x000fe20008100436 */
[----:B------:R-:W-:Y:S05]  /*5460*/  BRA.U UP1, `(.L_x_100) ;  /* 0xfffffff501a87547 */ /* 0x000fea000b83ffff */
[----:B------:R-:W-:Y:S07]  /*5470*/  MOV R0, UR19 ;  /* 0x0000001300007c02 */ /* 0x000fee0008000f00 */
.L_x_101:
[----:B-1--4-:R-:W-:-:S04]  /*5480*/  SHF.L.U32 R2, R15, 0x1f, RZ ;  /* 0x0000001f0f027819 */ /* 0x012fc800000006ff */
[----:B------:R1:W2:Y:S03]  /*5490*/  SYNCS.PHASECHK.TRANS64.TRYWAIT P0, [R0+URZ+0xa8], R2 ;  /* 0x0000a802000075a7 */ /* 0x0002a600080011ff */
[----:B--2---:R-:W-:Y:S05]  /*54a0*/  @!P0 NANOSLEEP.SYNCS 0x989680 ;  /* 0x009896800000895d */ /* 0x004fea0003900000 */
[----:B------:R-:W2:Y:S02]  /*54b0*/  @!P0 SYNCS.PHASECHK.TRANS64 P0, [R0+URZ+0xa8], R2 ;  /* 0x0000a802000085a7 */ /* 0x000ea400080010ff */
[----:B--23--:R-:W-:Y:S05]  /*54c0*/  @P0 EXIT ;  /* 0x000000000000094d */ /* 0x00cfea0003800000 */
[----:B------:R-:W-:Y:S05]  /*54d0*/  BRA `(.L_x_101) ;  /* 0xfffffffc00e87947 */ /* 0x000fea000383ffff */
.L_x_92:
[----:B------:R-:W-:-:S06]  /*54e0*/  UISETP.GE.AND UP0, UPT, UR11, 0x4, UPT ;  /* 0x000000040b00788c */ /* 0x000fcc000bf06270 */
[----:B------:R-:W-:-:S13]  /*54f0*/  PLOP3.LUT P0, PT, PT, PT, UP0, 0x80, 0x8 ;  /* 0x000000000008781c */ /* 0x000fda0003f0f008 */
[----:B------:R-:W-:Y:S05]  /*5500*/  @!P0 EXIT ;  /* 0x000000000000894d */ /* 0x000fea0003800000 */
[----:B------:R-:W-:Y:S01]  /*5510*/  BAR.SYNC.DEFER_BLOCKING 0x6, 0xa0 ;  /* 0x0182800000007b1d */ /* 0x000fe20000010000 */
[C---:B------:R-:W-:Y:S01]  /*5520*/  IMAD.SHL.U32 R2, R131.reuse, 0x40, RZ ;  /* 0x0000004083027824 */ /* 0x040fe200078e00ff */
[----:B------:R-:W-:Y:S01]  /*5530*/  CS2R R146, SRZ ;  /* 0x0000000000927805 */ /* 0x000fe2000001ff00 */
[C---:B------:R-:W-:Y:S01]  /*5540*/  IMAD.SHL.U32 R140, R131.reuse, 0x8, RZ ;  /* 0x00000008838c7824 */ /* 0x040fe200078e00ff */
[----:B------:R-:W-:Y:S01]  /*5550*/  CS2R R144, SRZ ;  /* 0x0000000000907805 */ /* 0x000fe2000001ff00 */
[C---:B------:R-:W-:Y:S01]  /*5560*/  IMAD.SHL.U32 R148, R131.reuse, 0x10, RZ ;  /* 0x0000001083947824 */ /* 0x040fe200078e00ff */
[----:B------:R-:W-:Y:S01]  /*5570*/  UMOV UR57, 0x400 ;  /* 0x0000040000397882 */ /* 0x000fe20000000000 */
[----:B------:R-:W-:Y:S01]  /*5580*/  LOP3.LUT R3, R2, 0x180, RZ, 0xc0, !PT ;  /* 0x0000018002037812 */ /* 0x000fe200078ec0ff */
[----:B------:R-:W-:Y:S01]  /*5590*/  ULEA UR57, UR54, UR57, 0x18 ;  /* 0x0000003936397291 */ /* 0x000fe2000f8ec0ff */
[----:B------:R-:W1:Y:S01]  /*55a0*/  LDC.64 R132, c[0x0][0x888] ;  /* 0x00022200ff847b82 */ /* 0x000e620000000a00 */
[----:B------:R-:W-:Y:S01]  /*55b0*/  IMAD.U32 R69, R131, 0x10000, RZ ;  /* 0x0001000083457824 */ /* 0x000fe200078e00ff */
[----:B------:R-:W-:Y:S01]  /*55c0*/  LOP3.LUT R140, R3, 0x30, R140, 0xf8, !PT ;  /* 0x00000030038c7812 */ /* 0x000fe200078ef88c */
[----:B------:R-:W-:Y:S01]  /*55d0*/  UIADD3 UR4, UPT, UPT, UR57, 0x2200, URZ ;  /* 0x0000220039047890 */ /* 0x000fe2000fffe0ff */
[----:B------:R-:W-:Y:S01]  /*55e0*/  LOP3.LUT R150, R148, 0x20, RZ, 0xc0, !PT ;  /* 0x0000002094967812 */ /* 0x000fe200078ec0ff */
[----:B------:R-:W-:Y:S01]  /*55f0*/  IMAD.MOV.U32 R68, RZ, RZ, RZ ;  /* 0x000000ffff447224 */ /* 0x000fe200078e00ff */
[----:B------:R-:W-:Y:S01]  /*5600*/  LOP3.LUT R140, R140, 0x1e40, R2, 0xf8, !PT ;  /* 0x00001e408c8c7812 */ /* 0x000fe200078ef802 */
[----:B------:R-:W2:Y:S01]  /*5610*/  LDCU UR59, c[0x0][0x370] ;  /* 0x00006e00ff3b77ac */ /* 0x000ea20008000800 */
[----:B------:R-:W3:Y:S01]  /*5620*/  LDC.64 R138, c[0x0][0x890] ;  /* 0x00022400ff8a7b82 */ /* 0x000ee20000000a00 */
[----:B------:R-:W-:Y:S01]  /*5630*/  LOP3.LUT R69, R69, 0x600000, RZ, 0xc0, !PT ;  /* 0x0060000045457812 */ /* 0x000fe200078ec0ff */
[----:B------:R-:W-:Y:S01]  /*5640*/  IMAD.U32 R151, RZ, RZ, UR4 ;  /* 0x00000004ff977e24 */ /* 0x000fe2000f8e00ff */
[----:B------:R-:W-:Y:S01]  /*5650*/  LOP3.LUT R148, R148, 0x40, RZ, 0xc0, !PT ;  /* 0x0000004094947812 */ /* 0x000fe200078ec0ff */
[----:B------:R-:W-:Y:S01]  /*5660*/  VIADD R149, R140, UR57 ;  /* 0x000000398c957c36 */ /* 0x000fe20008000000 */
[----:B------:R-:W4:Y:S01]  /*5670*/  LDCU.64 UR62, c[0x0][0x348] ;  /* 0x00006900ff3e77ac */ /* 0x000f220008000a00 */
[----:B------:R-:W2:Y:S02]  /*5680*/  LDS R0, [UR57+0x170] ;  /* 0x00017039ff007984 */ /* 0x000ea40008000800 */
[----:B------:R-:W1:Y:S01]  /*5690*/  LDC.64 R136, c[0x0][0x8b0] ;  /* 0x00022c00ff887b82 */ /* 0x000e620000000a00 */
[--C-:B------:R-:W-:Y:S01]  /*56a0*/  IADD3 R150, PT, PT, -R150, 0x200, R149.reuse ;  /* 0x0000020096967810 */ /* 0x100fe20007ffe195 */
[----:B------:R-:W1:Y:S01]  /*56b0*/  LDCU UR41, c[0x0][0xb0c] ;  /* 0x00016180ff2977ac */ /* 0x000e620008000800 */
[----:B------:R-:W-:-:S03]  /*56c0*/  IADD3 R149, PT, PT, -R148, 0x200, R149 ;  /* 0x0000020094957810 */ /* 0x000fc60007ffe195 */
[----:B------:R-:W-:Y:S01]  /*56d0*/  IMAD.IADD R148, R150, 0x1, -R148 ;  /* 0x0000000196947824 */ /* 0x000fe200078e0a94 */
[----:B------:R-:W1:Y:S01]  /*56e0*/  LDCU UR55, c[0x0][0xb20] ;  /* 0x00016400ff3777ac */ /* 0x000e620008000800 */
[----:B------:R-:W1:Y:S01]  /*56f0*/  LDC.64 R134, c[0x0][0x8a8] ;  /* 0x00022a00ff867b82 */ /* 0x000e620000000a00 */
[----:B------:R-:W1:Y:S01]  /*5700*/  LDCU UR40, c[0x0][0xb30] ;  /* 0x00016600ff2877ac */ /* 0x000e620008000800 */
[----:B------:R-:W1:Y:S01]  /*5710*/  LDCU.64 UR38, c[0x0][0xb28] ;  /* 0x00016500ff2677ac */ /* 0x000e620008000a00 */
[----:B------:R-:W1:Y:S01]  /*5720*/  LDCU.128 UR44, c[0x0][0xb10] ;  /* 0x00016200ff2c77ac */ /* 0x000e620008000c00 */
[----:B------:R-:W1:Y:S01]  /*5730*/  LDCU UR58, c[0x0][0x374] ;  /* 0x00006e80ff3a77ac */ /* 0x000e620008000800 */
[----:B------:R-:W-:Y:S01]  /*5740*/  UIADD3 UR56, UPT, UPT, UR57, 0x200, URZ ;  /* 0x0000020039387890 */ /* 0x000fe2000fffe0ff */
[----:B--2-4-:R-:W-:-:S11]  /*5750*/  IMAD.IADD R69, R0, 0x1, R69 ;  /* 0x0000000100457824 */ /* 0x014fd600078e0245 */
.L_x_119:
[----:B------:R-:W-:Y:S02]  /*5760*/  LEA R3, R144, UR57, 0x3 ;  /* 0x0000003990037c11 */ /* 0x000fe4000f8e18ff */
[----:B------:R-:W-:Y:S02]  /*5770*/  SHF.L.U32 R0, R146, 0x1f, RZ ;  /* 0x0000001f92007819 */ /* 0x000fe400000006ff */
[----:B------:R-:W-:Y:S02]  /*5780*/  LEA R4, R144, UR57, 0x4 ;  /* 0x0000003990047c11 */ /* 0x000fe4000f8e20ff */
[----:B--2---:R-:W2:Y:S02]  /*5790*/  SYNCS.PHASECHK.TRANS64.TRYWAIT P0, [R3+URZ+0xc0], R0 ;  /* 0x0000c000030075a7 */ /* 0x004ea400080011ff */
[----:B-12---:R-:W-:Y:S05]  /*57a0*/  @!P0 BRA `(.L_x_102) ;  /* 0x0000002c006c8947 */ /* 0x006fea0003800000 */
.L_x_166:
[----:B------:R-:W4:Y:S01]  /*57b0*/  LDS.128 R4, [R4+0x150] ;  /* 0x0001500004047984 */ /* 0x000f220000000c00 */
[----:B------:R-:W-:Y:S01]  /*57c0*/  UISETP.GE.AND UP0, UPT, UR37, 0x1, UPT ;  /* 0x000000012500788c */ /* 0x000fe2000bf06270 */
[----:B------:R-:W-:Y:S01]  /*57d0*/  @!PT LDS RZ, [RZ] ;  /* 0x00000000fffff984 */ /* 0x000fe20000000800 */
[----:B------:R-:W-:Y:S01]  /*57e0*/  @!PT LDS RZ, [RZ] ;  /* 0x00000000fffff984 */ /* 0x000fe20000000800 */
[----:B------:R-:W-:Y:S01]  /*57f0*/  @!PT LDS RZ, [RZ] ;  /* 0x00000000fffff984 */ /* 0x000fe20000000800 */
[----:B------:R-:W-:Y:S01]  /*5800*/  @!PT LDS RZ, [RZ] ;  /* 0x00000000fffff984 */ /* 0x000fe20000000800 */
[----:B------:R1:W-:Y:S06]  /*5810*/  MEMBAR.ALL.CTA ;  /* 0x0000000000007992 */ /* 0x0003ec0000008000 */
[----:B-1----:R-:W1:Y:S01]  /*5820*/  FENCE.VIEW.ASYNC.S ;  /* 0x00000000000073c6 */ /* 0x002e620000000000 */
[----:B----4-:R-:W-:Y:S11]  /*5830*/  LOP3.LUT P0, RZ, R6, 0x1, RZ, 0xc0, !PT ;  /* 0x0000000106ff7812 */ /* 0x010ff6000780c0ff */
[----:B------:R-:W-:Y:S02]  /*5840*/  @!UPT UIADD3 URZ, UPT, UPT, URZ, URZ, URZ ;  /* 0x000000fffffff290 */ /* 0x000fe4000fffe0ff */
[----:B-1----:R-:W-:Y:S01]  /*5850*/  VOTEU.ANY UP1, P0 ;  /* 0x0000000000ff7886 */ /* 0x002fe20000020100 */
[----:B------:R-:W-:Y:S01]  /*5860*/  PLOP3.LUT P0, PT, PT, PT, UP1, 0x80, 0x8 ;  /* 0x000000000008781c */ /* 0x000fe20003f0f018 */
[----:B------:R-:W-:Y:S11]  /*5870*/  UP2UR UR61, UPR, URZ, 0x2 ;  /* 0x00000002ff3d7883 */ /* 0x000ff60008000000 */
[----:B------:R-:W-:Y:S01]  /*5880*/  @!UPT UIADD3 URZ, UPT, UPT, URZ, URZ, URZ ;  /* 0x000000fffffff290 */ /* 0x000fe2000fffe0ff */
[----:B--2---:R-:W-:Y:S02]  /*5890*/  @P0 SHF.R.U32.HI R0, RZ, 0x10, R5 ;  /* 0x00000010ff000819 */ /* 0x004fe40000011605 */
        /* <DEDUP_REMOVED lines=13> */
[----:B------:R-:W-:Y:S02]  /*5970*/  UISETP.NE.AND UP0, UPT, UR46, 0x1, UPT ;  /* 0x000000012e00788c */ /* 0x000fe4000bf05270 */
[----:B------:R-:W-:Y:S02]  /*5980*/  USHF.R.U32.HI UR15, URZ, UR55, UR15 ;  /* 0x00000037ff0f7299 */ /* 0x000fe4000801160f */
[----:B------:R-:W-:Y:S02]  /*5990*/  UIMAD.WIDE.U32 UR18, UR59, UR44, URZ ;  /* 0x0000002c3b1272a5 */ /* 0x000fe4000f8e00ff */
[----:B------:R-:W-:Y:S02]  /*59a0*/  UIMAD.WIDE.U32 UR20, UR42, UR47, URZ ;  /* 0x0000002f2a1472a5 */ /* 0x000fe4000f8e00ff */
[----:B------:R-:W-:Y:S02]  /*59b0*/  USEL UR4, UR58, UR15, !UP0 ;  /* 0x0000000f3a047287 */ /* 0x000fe4000c000000 */
[----:B------:R-:W-:Y:S02]  /*59c0*/  UISETP.NE.AND UP2, UPT, UR37, 0x1, UPT ;  /* 0x000000012500788c */ /* 0x000fe4000bf45270 */
[----:B------:R-:W-:Y:S02]  /*59d0*/  USHF.R.U32.HI UR14, URZ, UR45, UR19 ;  /* 0x0000002dff0e7299 */ /* 0x000fe40008011613 */
[----:B------:R-:W-:Y:S02]  /*59e0*/  USHF.R.U32.HI UR15, URZ, UR55, UR21 ;  /* 0x00000037ff0f7299 */ /* 0x000fe40008011615 */
[----:B------:R-:W-:Y:S02]  /*59f0*/  UIMAD.WIDE.U32 UR18, UR4, UR38, URZ ;  /* 0x00000026041272a5 */ /* 0x000fe4000f8e00ff */
[----:B------:R-:W-:Y:S02]  /*5a00*/  UISETP.NE.AND UP1, UPT, UR41, 0x1, UPT ;  /* 0x000000012900788c */ /* 0x000fe4000bf25270 */
[----:B------:R-:W-:Y:S02]  /*5a10*/  UIMAD.WIDE.U32 UR16, UR43, UR44, URZ ;  /* 0x0000002c2b1072a5 */ /* 0x000fe4000f8e00ff */
[----:B------:R-:W-:Y:S02]  /*5a20*/  USEL UR8, UR42, UR15, !UP0 ;  /* 0x0000000f2a087287 */ /* 0x000fe4000c000000 */
[----:B------:R-:W-:Y:S02]  /*5a30*/  USEL UR9, UR59, UR14, !UP1 ;  /* 0x0000000e3b097287 */ /* 0x000fe4000c800000 */
[----:B------:R-:W-:Y:S02]  /*5a40*/  USHF.R.U32.HI UR14, URZ, UR45, UR17 ;  /* 0x0000002dff0e7299 */ /* 0x000fe40008011611 */
[----:B------:R-:W-:Y:S02]  /*5a50*/  UIMAD.WIDE.U32 UR16, UR9, UR38, URZ ;  /* 0x00000026091072a5 */ /* 0x000fe4000f8e00ff */
[----:B------:R-:W-:Y:S02]  /*5a60*/  USEL UR5, UR43, UR14, !UP1 ;  /* 0x0000000e2b057287 */ /* 0x000fe4000c800000 */
[----:B------:R-:W-:Y:S02]  /*5a70*/  @UP2 USHF.R.U32.HI UR9, URZ, UR39, UR17 ;  /* 0x00000027ff092299 */ /* 0x000fe40008011611 */
[----:B------:R-:W-:Y:S02]  /*5a80*/  UIMAD.WIDE.U32 UR12, UR8, UR38, URZ ;  /* 0x00000026080c72a5 */ /* 0x000fe4000f8e00ff */
[----:B------:R-:W-:Y:S02]  /*5a90*/  UIMAD UR6, UR37, UR9, URZ ;  /* 0x00000009250672a4 */ /* 0x000fe4000f8e02ff */
[----:B------:R-:W-:Y:S01]  /*5aa0*/  USHF.R.U32.HI UR11, URZ, UR39, UR13 ;  /* 0x00000027ff0b7299 */ /* 0x000fe2000801160d */
[----:B------:R-:W-:Y:S02]  /*5ab0*/  UMOV UR15, UR19 ;  /* 0x00000013000f7c82 */ /* 0x000fe40008000000 */
[----:B------:R-:W-:Y:S02]  /*5ac0*/  @UP2 USHF.R.U32.HI UR4, URZ, UR39, UR15 ;  /* 0x00000027ff042299 */ /* 0x000fe4000801160f */
[----:B------:R-:W-:Y:S02]  /*5ad0*/  USEL UR12, UR8, UR11, !UP2 ;  /* 0x0000000b080c7287 */ /* 0x000fe4000d000000 */
[----:B------:R-:W-:Y:S02]  /*5ae0*/  UIMAD UR4, UR37, UR4, URZ ;  /* 0x00000004250472a4 */ /* 0x000fe4000f8e02ff */
[----:B------:R-:W-:Y:S02]  /*5af0*/  UIADD3 UR11, UPT, UPT, -UR12, URZ, URZ ;  /* 0x000000ff0c0b7290 */ /* 0x000fe4000fffe1ff */
[----:B------:R-:W-:Y:S02]  /*5b00*/  UISETP.GE.AND UP0, UPT, UR8, UR4, UPT ;  /* 0x000000040800728c */ /* 0x000fe4000bf06270 */
[----:B------:R-:W-:Y:S02]  /*5b10*/  UIMAD UR11, UR37, UR11, UR8 ;  /* 0x0000000b250b72a4 */ /* 0x000fe4000f8e0208 */
[----:B------:R-:W-:Y:S02]  /*5b20*/  UISETP.GE.OR UP0, UPT, UR5, UR6, UP0 ;  /* 0x000000060500728c */ /* 0x000fe40008706670 */
[----:B------:R-:W-:Y:S02]  /*5b30*/  UIMAD.WIDE.U32 UR6, UR5, UR38, URZ ;  /* 0x00000026050672a5 */ /* 0x000fe4000f8e00ff */
[----:B------:R-:W-:Y:S04]  /*5b40*/  UIADD3 UR6, UPT, UPT, -UR8, URZ, URZ ;  /* 0x000000ff08067290 */ /* 0x000fe8000fffe1ff */
[----:B------:R-:W-:Y:S03]  /*5b50*/  UIMAD UR42, UR46, UR6, UR42 ;  /* 0x000000062e2a72a4 */ /* 0x000fe6000f8e022a */
[----:B------:R-:W-:Y:S02]  /*5b60*/  @!UP0 USHF.R.U32.HI UR4, URZ, UR39, UR7 ;  /* 0x00000027ff048299 */ /* 0x000fe40008011607 */
[----:B------:R-:W-:Y:S02]  /*5b70*/  UIADD3 UR7, UPT, UPT, -UR5, URZ, URZ ;  /* 0x000000ff05077290 */ /* 0x000fe4000fffe1ff */
[----:B------:R-:W-:Y:S02]  /*5b80*/  @!UP0 USEL UR4, UR5, UR4, !UP2 ;  /* 0x0000000405048287 */ /* 0x000fe4000d000000 */
[----:B------:R-:W-:Y:S02]  /*5b90*/  UIMAD UR43, UR41, UR7, UR43 ;  /* 0x00000007292b72a4 */ /* 0x000fe4000f8e022b */
[----:B------:R-:W-:Y:S02]  /*5ba0*/  @!UP0 UIMAD UR10, UR9, UR11, UR4 ;  /* 0x0000000b090a82a4 */ /* 0x000fe4000f8e0204 */
[----:B------:R-:W-:Y:S04]  /*5bb0*/  @!UP0 UIADD3 UR11, UPT, UPT, UR12, -UR4, URZ ;  /* 0x800000040c0b8290 */ /* 0x000fe8000fffe0ff */
[----:B------:R-:W-:Y:S03]  /*5bc0*/  @!UP0 UIMAD UR8, UR11, UR37, UR5 ;  /* 0x000000250b0882a4 */ /* 0x000fe6000f8e0205 */
[----:B------:R-:W-:Y:S02]  /*5bd0*/  @!UP0 UMOV UR5, UR10 ;  /* 0x0000000a00058c82 */ /* 0x000fe40008000000 */
[----:B------:R-:W-:Y:S02]  /*5be0*/  UIMAD UR43, UR5, UR41, UR43 ;  /* 0x00000029052b72a4 */ /* 0x000fe4000f8e022b */
[----:B------:R-:W-:Y:S11]  /*5bf0*/  UIMAD UR42, UR8, UR46, UR42 ;  /* 0x0000002e082a72a4 */ /* 0x000ff6000f8e022a */
[----:B------:R-:W-:Y:S01]  /*5c00*/  @!UPT UIADD3 URZ, UPT, UPT, URZ, URZ, URZ ;  /* 0x000000fffffff290 */ /* 0x000fe2000fffe0ff */
.L_x_103:
[----:B------:R-:W-:Y:S01]  /*5c10*/  UISETP.NE.AND UP0, UPT, UR40, 0x1, UPT ;  /* 0x000000012800788c */ /* 0x000fe2000bf05270 */
[----:B------:R-:W-:Y:S10]  /*5c20*/  IADD3 R144, PT, PT, R144, 0x1, RZ ;  /* 0x0000000190907810 */ /* 0x000ff40007ffe0ff */
[----:B------:R-:W2:Y:S01]  /*5c30*/  @!UP0 LDCU.128 UR8, c[0x0][0xb10] ;  /* 0x00016200ff0887ac */ /* 0x000ea20008000c00 */
[----:B------:R-:W4:Y:S01]  /*5c40*/  @!UP0 LDCU UR5, c[0x0][0xb0c] ;  /* 0x00016180ff0587ac */ /* 0x000f220008000800 */
[----:B------:R-:W3:Y:S01]  /*5c50*/  @!UP0 LDCU UR4, c[0x0][0xb20] ;  /* 0x00016400ff0487ac */ /* 0x000ee20008000800 */
[----:B--2---:R-:W-:Y:S02]  /*5c60*/  UIMAD.WIDE.U32 UR6, UR43, UR8, URZ ;  /* 0x000000082b0672a5 */ /* 0x004fe4000f8e00ff */
[----:B------:R-:W-:Y:S02]  /*5c70*/  UIMAD.WIDE.U32 UR12, UR42, UR11, URZ ;  /* 0x0000000b2a0c72a5 */ /* 0x000fe4000f8e00ff */
[----:B------:R-:W-:Y:S02]  /*5c80*/  @!UP0 UISETP.NE.AND UP1, UPT, UR10, 0x1, UPT ;  /* 0x000000010a00888c */ /* 0x000fe4000bf25270 */
[----:B------:R-:W-:Y:S02]  /*5c90*/  @!UP0 USHF.R.U32.HI UR7, URZ, UR9, UR7 ;  /* 0x00000009ff078299 */ /* 0x000fe40008011607 */
[----:B----4-:R-:W-:Y:S02]  /*5ca0*/  @!UP0 UISETP.NE.AND UP2, UPT, UR5, 0x1, UPT ;  /* 0x000000010500888c */ /* 0x010fe4000bf45270 */
[----:B---3--:R-:W-:Y:S02]  /*5cb0*/  @!UP0 USHF.R.U32.HI UR4, URZ, UR4, UR13 ;  /* 0x00000004ff048299 */ /* 0x008fe4000801160d */
[----:B------:R-:W-:Y:S02]  /*5cc0*/  @!UP0 USEL UR7, UR43, UR7, !UP2 ;  /* 0x000000072b078287 */ /* 0x000fe4000d000000 */
[----:B------:R-:W-:Y:S04]  /*5cd0*/  @!UP0 USEL UR6, UR42, UR4, !UP1 ;  /* 0x000000042a068287 */ /* 0x000fe8000c800000 */
[----:B------:R-:W-:Y:S02]  /*5ce0*/  @!UP0 UIADD3 UR4, UPT, UPT, -UR7, UR6, URZ ;  /* 0x0000000607048290 */ /* 0x000fe4000fffe1ff */
[----:B------:R-:W-:Y:S02]  /*5cf0*/  @!UP0 UIADD3 UR6, UPT, UPT, UR7, -UR6, URZ ;  /* 0x8000000607068290 */ /* 0x000fe4000fffe0ff */
[----:B------:R-:W-:Y:S02]  /*5d00*/  @!UP0 UIMAD UR43, UR4, UR5, UR43 ;  /* 0x00000005042b82a4 */ /* 0x000fe4000f8e022b */
[----:B------:R-:W-:Y:S02]  /*5d10*/  @!UP0 UIMAD UR42, UR6, UR10, UR42 ;  /* 0x0000000a062a82a4 */ /* 0x000fe4000f8e022a */
[----:B------:R-:W-:Y:S09]  /*5d20*/  ULOP3.LUT UP0, URZ, UR56, 0x1b0, URZ, 0xc0, !UPT ;  /* 0x000001b038ff7892 */ /* 0x000ff2000f80c0ff */
[----:B------:R-:W-:Y:S05]  /*5d30*/  BRA.U !UP0, `(.L_x_104) ;  /* 0x0000000108407547 */ /* 0x000fea000b800000 */
[----:B------:R-:W2:Y:S01]  /*5d40*/  LDCU.64 UR8, c[0x4][0x80] ;  /* 0x01001000ff0877ac */ /* 0x000ea20008000a00 */
[----:B------:R-:W-:Y:S01]  /*5d50*/  MOV R3, 0x0 ;  /* 0x0000000000037802 */ /* 0x000fe20000000f00 */
[----:B------:R-:W-:Y:S02]  /*5d60*/  HFMA2 R12, -RZ, RZ, 0, 5.9604644775390625e-08 ;  /* 0x00000001ff0c7431 */ /* 0x000fe400000001ff */
[----:B------:R-:W-:Y:S02]  /*5d70*/  IMAD.MOV.U32 R8, RZ, RZ, 0x70 ;  /* 0x00000070ff087424 */ /* 0x000fe400078e00ff */
[----:B------:R-:W-:Y:S01]  /*5d80*/  IMAD.MOV.U32 R13, RZ, RZ, RZ ;  /* 0x000000ffff0d7224 */ /* 0x000fe200078e00ff */
[----:B------:R-:W3:Y:S01]  /*5d90*/  LDCU.64 UR6, c[0x4][0x88] ;  /* 0x01001100ff0677ac */ /* 0x000ee20008000a00 */
[----:B------:R-:W4:Y:S01]  /*5da0*/  LDC.64 R2, c[0x4][R3] ;  /* 0x0100000003027b82 */ /* 0x000f220000000a00 */
[----:B------:R-:W1:Y:S01]  /*5db0*/  LDCU.64 UR4, c[0x4][0x8] ;  /* 0x01000100ff0477ac */ /* 0x000e620008000a00 */
[----:B--2---:R-:W-:Y:S01]  /*5dc0*/  MOV R5, UR9 ;  /* 0x0000000900057c02 */ /* 0x004fe20008000f00 */
[----:B------:R-:W-:Y:S01]  /*5dd0*/  IMAD.U32 R4, RZ, RZ, UR8 ;  /* 0x00000008ff047e24 */ /* 0x000fe2000f8e00ff */
[----:B---3--:R-:W-:Y:S01]  /*5de0*/  MOV R7, UR7 ;  /* 0x0000000700077c02 */ /* 0x008fe20008000f00 */
[----:B------:R-:W-:Y:S01]  /*5df0*/  IMAD.U32 R6, RZ, RZ, UR6 ;  /* 0x00000006ff067e24 */ /* 0x000fe2000f8e00ff */
[----:B-1----:R-:W-:Y:S01]  /*5e00*/  MOV R11, UR5 ;  /* 0x00000005000b7c02 */ /* 0x002fe20008000f00 */
[----:B------:R-:W-:Y:S02]  /*5e10*/  IMAD.U32 R10, RZ, RZ, UR4 ;  /* 0x00000004ff0a7e24 */ /* 0x000fe4000f8e00ff */
[----:B------:R-:W-:Y:S07]  /*5e20*/  LEPC R20, `(.L_x_104) ;  /* 0x000000001014794e */ /* 0x000fee0000000000 */
[----:B----45:R-:W-:Y:S05]  /*5e30*/  CALL.ABS.NOINC R2 ;  /* 0x0000000002007343 */ /* 0x030fea0003c00000 */
.L_x_104:
[----:B------:R-:W-:Y:S01]  /*5e40*/  LOP3.LUT P0, RZ, R151, 0x1b0, RZ, 0xc0, !PT ;  /* 0x000001b097ff7812 */ /* 0x000fe2000780c0ff */
[----:B------:R-:W-:Y:S11]  /*5e50*/  BSSY.RECONVERGENT B6, `(.L_x_105) ;  /* 0x0000013000067945 */ /* 0x000ff60003800200 */
[----:B------:R-:W-:Y:S01]  /*5e60*/  @!UPT UIADD3 URZ, UPT, UPT, URZ, URZ, URZ ;  /* 0x000000fffffff290 */ /* 0x000fe2000fffe0ff */
[----:B------:R-:W-:Y:S05]  /*5e70*/  @!P0 BRA `(.L_x_106) ;  /* 0x0000000000408947 */ /* 0x000fea0003800000 */
        /* <DEDUP_REMOVED lines=16> */
.L_x_106:
[----:B------:R-:W-:Y:S05]  /*5f80*/  BSYNC.RECONVERGENT B6 ;  /* 0x0000000000067941 */ /* 0x000fea0003800200 */
.L_x_105:
[----:B------:R-:W-:Y:S02]  /*5f90*/  ISETP.NE.U32.AND P0, PT, R132, RZ, PT ;  /* 0x000000ff8400720c */ /* 0x000fe40003f05070 */
[C---:B------:R-:W-:Y:S02]  /*5fa0*/  ISETP.NE.U32.AND P2, PT, R138.reuse, RZ, PT ;  /* 0x000000ff8a00720c */ /* 0x040fe40003f45070 */
[----:B------:R-:W-:Y:S02]  /*5fb0*/  ISETP.NE.AND.EX P0, PT, R133, RZ, PT, P0 ;  /* 0x000000ff8500720c */ /* 0x000fe40003f05300 */
[----:B------:R-:W-:Y:S02]  /*5fc0*/  ISETP.NE.U32.AND P4, PT, R138, RZ, PT ;  /* 0x000000ff8a00720c */ /* 0x000fe40003f85070 */
[C---:B------:R-:W-:Y:S02]  /*5fd0*/  ISETP.NE.AND.EX P2, PT, R139.reuse, RZ, P0, P2 ;  /* 0x000000ff8b00720c */ /* 0x040fe40000745320 */
[----:B------:R-:W-:Y:S02]  /*5fe0*/  ISETP.NE.AND.EX P4, PT, R139, RZ, PT, P4 ;  /* 0x000000ff8b00720c */ /* 0x000fe40003f85340 */
[----:B------:R-:W-:Y:S02]  /*5ff0*/  ISETP.NE.U32.AND P5, PT, R136, RZ, PT ;  /* 0x000000ff8800720c */ /* 0x000fe40003fa5070 */
[----:B------:R-:W-:Y:S02]  /*6000*/  PLOP3.LUT P0, PT, PT, PT, PT, 0x8, 0x80 ;  /* 0x000000000080781c */ /* 0x000fe40003f0e170 */
[----:B------:R-:W-:Y:S05]  /*6010*/  ISETP.NE.AND.EX P5, PT, R137, RZ, PT, P5 ;  /* 0x000000ff8900720c */ /* 0x000fea0003fa5350 */
[----:B------:R-:W-:Y:S02]  /*6020*/  @!P2 ISETP.NE.U32.AND P1, PT, R132, RZ, PT ;  /* 0x000000ff8400a20c */ /* 0x000fe40003f25070 */
[----:B------:R-:W-:Y:S02]  /*6030*/  @!P2 PLOP3.LUT P0, PT, P4, PT, PT, 0x80, 0x8 ;  /* 0x000000000008a81c */ /* 0x000fe4000270f070 */
[----:B------:R-:W-:Y:S01]  /*6040*/  @!P2 ISETP.NE.AND.EX P1, PT, R133, RZ, PT, P1 ;  /* 0x000000ff8500a20c */ /* 0x000fe20003f25310 */
[----:B------:R-:W-:Y:S01]  /*6050*/  @!UPT UIADD3 URZ, UPT, UPT, URZ, URZ, URZ ;  /* 0x000000fffffff290 */ /* 0x000fe2000fffe0ff */
[----:B------:R-:W-:Y:S11]  /*6060*/  @!P4 BRA `(.L_x_107) ;  /* 0x00000000002cc947 */ /* 0x000ff60003800000 */
[----:B------:R-:W-:Y:S01]  /*6070*/  ISETP.NE.U32.AND P3, PT, R132, RZ, PT ;  /* 0x000000ff8400720c */ /* 0x000fe20003f65070 */
        /* <DEDUP_REMOVED lines=10> */
.L_x_107:
[----:B------:R-:W-:Y:S05]  /*6120*/  @!P5 BRA `(.L_x_108) ;  /* 0x000000000020d947 */ /* 0x000fea0003800000 */
[----:B------:R-:W-:Y:S04]  /*6130*/  ISETP.NE.U32.AND P3, PT, R134, RZ, PT ;  /* 0x000000ff8600720c */ /* 0x000fe80003f65070 */
[----:B------:R-:W-:Y:S11]  /*6140*/  ISETP.NE.AND.EX P3, PT, R135, RZ, PT, P3 ;  /* 0x000000ff8700720c */ /* 0x000ff60003f65330 */
[----:B------:R-:W-:Y:S02]  /*6150*/  @!UPT UIADD3 URZ, UPT, UPT, URZ, URZ, URZ ;  /* 0x000000fffffff290 */ /* 0x000fe4000fffe0ff */
[----:B------:R-:W2:Y:S01]  /*6160*/  @P3 LDC.64 R2, c[0x0][0x8a8] ;  /* 0x00022a00ff023b82 */ /* 0x000ea20000000a00 */
[----:B-1----:R-:W-:Y:S04]  /*6170*/  @P3 IMAD R0, R136, UR36, RZ ;  /* 0x0000002488003c24 */ /* 0x002fe8000f8e02ff */
[----:B--2---:R-:W-:Y:S05]  /*6180*/  @P3 IMAD.WIDE R2, R0, 0x4, R2 ;  /* 0x0000000400023825 */ /* 0x004fea00078e0202 */
[----:B-----5:R2:W5:Y:S02]  /*6190*/  @P3 LDG.E R70, desc[UR52][R2.64] ;  /* 0x0000003402463981 */ /* 0x020564000c1e1900 */
[----:B--2---:R-:W4:Y:S02]  /*61a0*/  @!P3 LDC R70, c[0x0][0x8a0] ;  /* 0x00022800ff46bb82 */ /* 0x004f240000000800 */
.L_x_108:
[----:B---3-5:R-:W-:Y:S01]  /*61b0*/  @!P2 FSETP.NEU.AND P3, PT, R71, RZ, PT ;  /* 0x000000ff4700a20b */ /* 0x028fe20003f6d000 */
[----:B------:R-:W-:Y:S01]  /*61c0*/  BSSY B1, `(.L_x_109) ;  /* 0x000003f000017945 */ /* 0x000fe20003800000 */
[----:B------:R-:W-:Y:S02]  /*61d0*/  @!P2 SEL R2, RZ, 0xffffffff, P1 ;  /* 0xffffffffff02a807 */ /* 0x000fe40000800000 */
[----:B------:R-:W-:Y:S02]  /*61e0*/  CS2R R18, SRZ ;  /* 0x0000000000127805 */ /* 0x000fe4000001ff00 */
[----:B-1----:R-:W-:Y:S02]  /*61f0*/  @!P2 SEL R0, RZ, 0xffffffff, P3 ;  /* 0xffffffffff00a807 */ /* 0x002fe40001800000 */
[----:B------:R-:W-:Y:S02]  /*6200*/  CS2R R16, SRZ ;  /* 0x0000000000107805 */ /* 0x000fe4000001ff00 */
[----:B------:R-:W-:Y:S02]  /*6210*/  @!P2 LOP3.LUT P1, RZ, R141, 0xff, RZ, 0xc0, !PT ;  /* 0x000000ff8dffa812 */ /* 0x000fe4000782c0ff */
[----:B------:R-:W-:Y:S02]  /*6220*/  CS2R R26, SRZ ;  /* 0x00000000001a7805 */ /* 0x000fe4000001ff00 */
[----:B------:R-:W-:Y:S02]  /*6230*/  LEA R143, R68, UR57, 0x3 ;  /* 0x00000039448f7c11 */ /* 0x000fe4000f8e18ff */
[----:B------:R-:W-:Y:S02]  /*6240*/  CS2R R24, SRZ ;  /* 0x0000000000187805 */ /* 0x000fe4000001ff00 */
[----:B------:R-:W-:Y:S01]  /*6250*/  @P0 SEL R0, R2, R0, !P1 ;  /* 0x0000000002000207 */ /* 0x000fe20004800000 */
[----:B------:R-:W-:Y:S01]  /*6260*/  IMAD R2, R68, 0x40, R69 ;  /* 0x0000004044027824 */ /* 0x000fe200078e0245 */
[----:B------:R-:W-:Y:S02]  /*6270*/  SHF.L.U32 R4, R147, 0x1f, RZ ;  /* 0x0000001f93047819 */ /* 0x000fe400000006ff */
[----:B------:R-:W-:Y:S02]  /*6280*/  CS2R R30, SRZ ;  /* 0x00000000001e7805 */ /* 0x000fe4000001ff00 */
[----:B------:R-:W-:Y:S02]  /*6290*/  @!P2 LOP3.LUT R0, R0, 0x1, RZ, 0xc0, !PT ;  /* 0x000000010000a812 */ /* 0x000fe400078ec0ff */
[----:B------:R-:W-:Y:S02]  /*62a0*/  CS2R R28, SRZ ;  /* 0x00000000001c7805 */ /* 0x000fe4000001ff00 */
[----:B------:R-:W-:Y:S02]  /*62b0*/  PLOP3.LUT P5, PT, PT, PT, PT, 0x8, 0x80 ;  /* 0x000000000080781c */ /* 0x000fe40003fae170 */
[----:B------:R-:W-:Y:S02]  /*62c0*/  CS2R R34, SRZ ;  /* 0x0000000000227805 */ /* 0x000fe4000001ff00 */
[----:B------:R-:W-:Y:S02]  /*62d0*/  ISETP.NE.U32.OR P2, PT, R0, 0x1, P2 ;  /* 0x000000010000780c */ /* 0x000fe40001745470 */
[----:B------:R-:W-:Y:S11]  /*62e0*/  CS2R R32, SRZ ;  /* 0x0000000000207805 */ /* 0x000ff6000001ff00 */
[----:B------:R-:W-:Y:S04]  /*62f0*/  @P2 SHF.L.U32 R0, R145, 0x1f, RZ ;  /* 0x0000001f91002819 */ /* 0x000fe800000006ff */
[----:B------:R-:W1:Y:S01]  /*6300*/  @P2 SYNCS.PHASECHK.TRANS64.TRYWAIT P0, [UR57+0xa0], R0 ;  /* 0x0000a000ff0025a7 */ /* 0x000e620008001139 */
[----:B------:R2:W3:Y:S01]  /*6310*/  SYNCS.PHASECHK.TRANS64.TRYWAIT P3, [R143+URZ+0xe0], R4 ;  /* 0x0000e0048f0075a7 */ /* 0x0004e200080611ff */
[----:B-1----:R-:W-:Y:S01]  /*6320*/  @P2 PLOP3.LUT P5, PT, P0, PT, PT, 0x8, 0x80 ;  /* 0x000000000080281c */ /* 0x002fe200007ae170 */
[----:B------:R-:W-:Y:S01]  /*6330*/  @!UPT UIADD3 URZ, UPT, UPT, URZ, URZ, URZ ;  /* 0x000000fffffff290 */ /* 0x000fe2000fffe0ff */
[----:B--23--:R-:W-:Y:S11]  /*6340*/  @!P2 BRA `(.L_x_110) ;  /* 0x000000000098a947 */ /* 0x00cff60003800000 */
[----:B------:R-:W-:Y:S01]  /*6350*/  ISETP.NE.U32.AND P0, PT, R132, RZ, PT ;  /* 0x000000ff8400720c */ /* 0x000fe20003f05070 */
[----:B------:R-:W-:Y:S01]  /*6360*/  BSSY B0, `(.L_x_111) ;  /* 0x0000016000007945 */ /* 0x000fe20003800000 */
[----:B------:R-:W-:Y:S02]  /*6370*/  FSETP.NEU.AND P2, PT, R71, RZ, PT ;  /* 0x000000ff4700720b */ /* 0x000fe40003f4d000 */
[----:B------:R-:W-:Y:S02]  /*6380*/  CS2R R34, SRZ ;  /* 0x0000000000227805 */ /* 0x000fe4000001ff00 */
[----:B------:R-:W-:Y:S02]  /*6390*/  ISETP.NE.AND.EX P0, PT, R133, RZ, PT, P0 ;  /* 0x000000ff8500720c */ /* 0x000fe40003f05300 */
[----:B------:R-:W-:Y:S02]  /*63a0*/  CS2R R32, SRZ ;  /* 0x0000000000207805 */ /* 0x000fe4000001ff00 */
[----:B------:R-:W-:Y:S02]  /*63b0*/  LOP3.LUT P1, RZ, R141, 0xff, RZ, 0xc0, !PT ;  /* 0x000000ff8dff7812 */ /* 0x000fe4000782c0ff */
[----:B------:R-:W-:Y:S02]  /*63c0*/  CS2R R30, SRZ ;  /* 0x00000000001e7805 */ /* 0x000fe4000001ff00 */
[----:B------:R-:W-:Y:S02]  /*63d0*/  SEL R0, RZ, 0xffffffff, P2 ;  /* 0xffffffffff007807 */ /* 0x000fe40001000000 */
[----:B------:R-:W-:Y:S02]  /*63e0*/  CS2R R28, SRZ ;  /* 0x00000000001c7805 */ /* 0x000fe4000001ff00 */
[----:B------:R-:W-:Y:S02]  /*63f0*/  SEL R3, RZ, 0xffffffff, P0 ;  /* 0xffffffffff037807 */ /* 0x000fe40000000000 */
[----:B------:R-:W-:Y:S02]  /*6400*/  CS2R R26, SRZ ;  /* 0x00000000001a7805 */ /* 0x000fe4000001ff00 */
[----:B------:R-:W-:Y:S02]  /*6410*/  CS2R R24, SRZ ;  /* 0x0000000000187805 */ /* 0x000fe4000001ff00 */
[----:B------:R-:W-:Y:S02]  /*6420*/  CS2R R18, SRZ ;  /* 0x0000000000127805 */ /* 0x000fe4000001ff00 */
[----:B------:R-:W-:Y:S02]  /*6430*/  @P4 SEL R0, R3, R0, !P1 ;  /* 0x0000000003004207 */ /* 0x000fe40004800000 */
[----:B------:R-:W-:Y:S02]  /*6440*/  CS2R R16, SRZ ;  /* 0x0000000000107805 */ /* 0x000fe4000001ff00 */
[----:B------:R-:W-:Y:S04]  /*6450*/  LOP3.LUT R0, R0, 0x1, RZ, 0xc0, !PT ;  /* 0x0000000100007812 */ /* 0x000fe800078ec0ff */
[----:B------:R-:W-:Y:S01]  /*6460*/  ISETP.NE.U32.AND P0, PT, R0, 0x1, PT ;  /* 0x000000010000780c */ /* 0x000fe20003f05070 */
[----:B------:R-:W-:Y:S01]  /*6470*/  @!UPT UIADD3 URZ, UPT, UPT, URZ, URZ, URZ ;  /* 0x000000fffffff290 */ /* 0x000fe2000fffe0ff */
[----:B------:R-:W-:Y:S11]  /*6480*/  @!P5 BRA `(.L_x_112) ;  /* 0x00000000000cd947 */ /* 0x000ff60003800000 */
[----:B------:R-:W-:Y:S04]  /*6490*/  SHF.L.U32 R3, R145, 0x1f, RZ ;  /* 0x0000001f91037819 */ /* 0x000fe800000006ff */
[----:B------:R-:W1:Y:S02]  /*64a0*/  SYNCS.PHASECHK.TRANS64.TRYWAIT P1, [UR57+0xa0], R3 ;  /* 0x0000a003ff0075a7 */ /* 0x000e640008021139 */
[----:B-1----:R-:W-:Y:S05]  /*64b0*/  @!P1 BRA `(.L_x_113) ;  /* 0x00000020003c9947 */ /* 0x002fea0003800000 */
.L_x_112:
[----:B------:R-:W-:Y:S05]  /*64c0*/  BSYNC B0 ;  /* 0x0000000000007941 */ /* 0x000fea0003800000 */
.L_x_111:
[----:B------:R2:W3:Y:S01]  /*64d0*/  @P0 LDS.128 R32, [R140+UR57+0x200] ;  /* 0x000200398c200984 */ /* 0x0004e20008000c00 */
[----:B------:R-:W-:Y:S01]  /*64e0*/  UIADD3 UR4, UPT, UPT, UR57, 0xa8, URZ ;  /* 0x000000a839047890 */ /* 0x000fe2000fffe0ff */
[----:B------:R-:W-:Y:S02]  /*64f0*/  LOP3.LUT R145, R145, 0x1, RZ, 0x3c, !PT ;  /* 0x0000000191917812 */ /* 0x000fe400078e3cff */
[----:B------:R2:W1:Y:S01]  /*6500*/  @P0 LDS.128 R28, [R150+0x10] ;  /* 0x00001000961c0984 */ /* 0x0004620000000c00 */
[----:B------:R-:W-:Y:S03]  /*6510*/  UPRMT UR4, UR54, 0x654, UR4 ;  /* 0x0000065436047896 */ /* 0x000fe60008000004 */
[----:B------:R2:W1:Y:S04]  /*6520*/  @P0 LDS.128 R24, [R149+0x20] ;  /* 0x0000200095180984 */ /* 0x0004680000000c00 */
[----:B------:R2:W1:Y:S01]  /*6530*/  @P0 LDS.128 R16, [R148+0x30] ;  /* 0x0000300094100984 */ /* 0x0004620000000c00 */
[----:B------:R-:W-:Y:S01]  /*6540*/  @!PT LDS RZ, [RZ] ;  /* 0x00000000fffff984 */ /* 0x000fe20000000800 */
[----:B------:R-:W-:Y:S01]  /*6550*/  @!PT LDS RZ, [RZ] ;  /* 0x00000000fffff984 */ /* 0x000fe20000000800 */
[----:B------:R-:W-:Y:S01]  /*6560*/  @!PT LDS RZ, [RZ] ;  /* 0x00000000fffff984 */ /* 0x000fe20000000800 */
[----:B------:R-:W-:Y:S01]  /*6570*/  @!PT LDS RZ, [RZ] ;  /* 0x00000000fffff984 */ /* 0x000fe20000000800 */
[----:B------:R5:W-:Y:S06]  /*6580*/  MEMBAR.ALL.CTA ;  /* 0x0000000000007992 */ /* 0x000bec0000008000 */
[----:B-----5:R-:W5:Y:S02]  /*6590*/  FENCE.VIEW.ASYNC.S ;  /* 0x00000000000073c6 */ /* 0x020f640000000000 */
[----:B-----5:R-:W-:Y:S01]  /*65a0*/  SYNCS.ARRIVE.TRANS64.RED.A1T0 RZ, [UR4], RZ ;  /* 0x000000ffffff79a7 */ /* 0x020fe20008100404 */
.L_x_110:
[----:B------:R-:W-:Y:S05]  /*65b0*/  BSYNC B1 ;  /* 0x0000000000017941 */ /* 0x000fea0003800000 */
.L_x_109:
[----:B-1----:R-:W-:Y:S04]  /*65c0*/  SHF.R.U32.HI R0, RZ, 0x15, R2 ;  /* 0x00000015ff007819 */ /* 0x002fe80000011602 */
[----:B------:R-:W-:Y:S01]  /*65d0*/  LOP3.LUT P0, RZ, R0, 0x3, R142, 0x48, !PT ;  /* 0x0000000300ff7812 */ /* 0x000fe2000780488e */
[----:B------:R-:W-:Y:S01]  /*65e0*/  @!UPT UIADD3 URZ, UPT, UPT, URZ, URZ, URZ ;  /* 0x000000fffffff290 */ /* 0x000fe2000fffe0ff */
[----:B------:R-:W-:Y:S11]  /*65f0*/  @P3 BRA `(.L_x_114) ;  /* 0x0000000000083947 */ /* 0x000ff60003800000 */
[----:B------:R-:W1:Y:S02]  /*6600*/  SYNCS.PHASECHK.TRANS64.TRYWAIT P1, [R143+URZ+0xe0], R4 ;  /* 0x0000e0048f0075a7 */ /* 0x000e6400080211ff */
[----:B-1----:R-:W-:Y:S05]  /*6610*/  @!P1 BRA `(.L_x_115) ;  /* 0x0000001c00fc9947 */ /* 0x002fea0003800000 */
.L_x_114:
[----:B------:R-:W-:Y:S05]  /*6620*/  @!P0 BRA `(.L_x_116) ;  /* 0x0000000000408947 */ /* 0x000fea0003800000 */
[----:B------:R-:W1:Y:S01]  /*6630*/  LDCU.64 UR8, c[0x4][0x70] ;  /* 0x01000e00ff0877ac */ /* 0x000e620008000a00 */
[----:B------:R-:W-:Y:S01]  /*6640*/  MOV R15, 0x0 ;  /* 0x00000000000f7802 */ /* 0x000fe20000000f00 */
[----:B------:R-:W-:Y:S02]  /*6650*/  HFMA2 R12, -RZ, RZ, 0, 5.9604644775390625e-08 ;  /* 0x00000001ff0c7431 */ /* 0x000fe400000001ff */
[----:B------:R-:W-:Y:S02]  /*6660*/  IMAD.MOV.U32 R8, RZ, RZ, 0x192 ;  /* 0x00000192ff087424 */ /* 0x000fe400078e00ff */
[----:B------:R-:W-:Y:S01]  /*6670*/  IMAD.MOV.U32 R13, RZ, RZ, RZ ;  /* 0x000000ffff0d7224 */ /* 0x000fe200078e00ff */
[----:B------:R-:W5:Y:S01]  /*6680*/  LDCU.64 UR6, c[0x4][0x78] ;  /* 0x01000f00ff0677ac */ /* 0x000f620008000a00 */
[----:B------:R-:W2:Y:S01]  /*6690*/  LDC.64 R14, c[0x4][R15] ;  /* 0x010000000f0e7b82 */ /* 0x000ea20000000a00 */
[----:B------:R-:W3:Y:S01]  /*66a0*/  LDCU.64 UR4, c[0x4][0x10] ;  /* 0x01000200ff0477ac */ /* 0x000ee20008000a00 */
[----:B-1----:R-:W-:Y:S01]  /*66b0*/  MOV R5, UR9 ;  /* 0x0000000900057c02 */ /* 0x002fe20008000f00 */
[----:B------:R-:W-:Y:S01]  /*66c0*/  IMAD.U32 R4, RZ, RZ, UR8 ;  /* 0x00000008ff047e24 */ /* 0x000fe2000f8e00ff */
[----:B-----5:R-:W-:Y:S01]  /*66d0*/  MOV R7, UR7 ;  /* 0x0000000700077c02 */ /* 0x020fe20008000f00 */
[----:B------:R-:W-:Y:S01]  /*66e0*/  IMAD.U32 R6, RZ, RZ, UR6 ;  /* 0x00000006ff067e24 */ /* 0x000fe2000f8e00ff */
[----:B---3--:R-:W-:Y:S01]  /*66f0*/  MOV R11, UR5 ;  /* 0x00000005000b7c02 */ /* 0x008fe20008000f00 */
[----:B------:R-:W-:Y:S02]  /*6700*/  IMAD.U32 R10, RZ, RZ, UR4 ;  /* 0x00000004ff0a7e24 */ /* 0x000fe4000f8e00ff */
[----:B------:R-:W-:Y:S07]  /*6710*/  LEPC R20, `(.L_x_116) ;  /* 0x000000001014794e */ /* 0x000fee0000000000 */
[----:B--2-4-:R-:W-:Y:S05]  /*6720*/  CALL.ABS.NOINC R14 ;  /* 0x000000000e007343 */ /* 0x014fea0003c00000 */
.L_x_116:
[----:B------:R-:W-:Y:S01]  /*6730*/  LOP3.LUT P0, RZ, R131, 0x60, RZ, 0xc0, !PT ;  /* 0x0000006083ff7812 */ /* 0x000fe2000780c0ff */
[----:B------:R-:W-:Y:S05]  /*6740*/  WARPSYNC.ALL ;  /* 0x0000000000007948 */ /* 0x000fea0003800000 */
[----:B------:R-:W-:Y:S01]  /*6750*/  R2UR UR4, R2 ;  /* 0x00000000020472ca */ /* 0x000fe200000e0000 */
[----:B------:R-:W-:Y:S01]  /*6760*/  BSSY.RECONVERGENT B0, `(.L_x_117) ;  /* 0x000011f000007945 */ /* 0x000fe20003800200 */
[----:B---3--:R-:W-:Y:S02]  /*6770*/  F2FP.F16.E4M3.UNPACK_B R2, R32 ;  /* 0x00000020ff02723e */ /* 0x008fe400020006ff */
[-C--:B------:R-:W-:Y:S02]  /*6780*/  F2FP.F16.E4M3.UNPACK_B R21, R33.reuse ;  /* 0x00000021ff15723e */ /* 0x080fe400020006ff */
[----:B------:R-:W-:Y:S01]  /*6790*/  F2FP.F16.E4M3.UNPACK_B R12, R28 ;  /* 0x0000001cff0c723e */ /* 0x000fe200020006ff */
[----:B------:R-:W-:Y:S01]  /*67a0*/  HADD2.F32 R0, -RZ, R2.H0_H0 ;  /* 0x20000002ff007230 */ /* 0x000fe20000004100 */
[----:B------:R-:W-:Y:S01]  /*67b0*/  F2FP.F16.E4M3.UNPACK_B R32, R32.H1 ;  /* 0x00000020ff20723e */ /* 0x000fe200030006ff */
[--C-:B------:R-:W-:Y:S01]  /*67c0*/  HADD2.F32 R73, -RZ, R21.reuse.H0_H0 ;  /* 0x20000015ff497230 */ /* 0x100fe20000004100 */
[----:B------:R-:W-:Y:S01]  /*67d0*/  F2FP.F16.E4M3.UNPACK_B R33, R33.H1 ;  /* 0x00000021ff21723e */ /* 0x000fe200030006ff */
[----:B------:R-:W-:Y:S01]  /*67e0*/  HADD2.F32 R74, -RZ, R21.H1_H1 ;  /* 0x30000015ff4a7230 */ /* 0x000fe20000004100 */
[-C--:B------:R-:W-:Y:S01]  /*67f0*/  F2FP.F16.E4M3.UNPACK_B R20, R34.reuse ;  /* 0x00000022ff14723e */ /* 0x080fe200020006ff */
[--C-:B------:R-:W-:Y:S01]  /*6800*/  HADD2.F32 R3, -RZ, R32.reuse.H0_H0 ;  /* 0x20000020ff037230 */ /* 0x100fe20000004100 */
[----:B------:R-:W-:Y:S01]  /*6810*/  F2FP.F16.E4M3.UNPACK_B R15, R34.H1 ;  /* 0x00000022ff0f723e */ /* 0x000fe200030006ff */
[----:B------:R-:W-:Y:S01]  /*6820*/  HADD2.F32 R72, -RZ, R32.H1_H1 ;  /* 0x30000020ff487230 */ /* 0x000fe20000004100 */
[-C--:B------:R-:W-:Y:S01]  /*6830*/  F2FP.F16.E4M3.UNPACK_B R14, R35.reuse ;  /* 0x00000023ff0e723e */ /* 0x080fe200020006ff */
[--C-:B------:R-:W-:Y:S01]  /*6840*/  HADD2.F32 R75, -RZ, R33.reuse.H0_H0 ;  /* 0x20000021ff4b7230 */ /* 0x100fe20000004100 */
[----:B------:R-:W-:Y:S01]  /*6850*/  F2FP.F16.E4M3.UNPACK_B R13, R35.H1 ;  /* 0x00000023ff0d723e */ /* 0x000fe200030006ff */
[----:B------:R-:W-:Y:S01]  /*6860*/  HADD2.F32 R76, -RZ, R33.H1_H1 ;  /* 0x30000021ff4c7230 */ /* 0x000fe20000004100 */
[----:B------:R-:W-:Y:S01]  /*6870*/  F2FP.F16.E4M3.UNPACK_B R28, R28.H1 ;  /* 0x0000001cff1c723e */ /* 0x000fe200030006ff */
[--C-:B------:R-:W-:Y:S01]  /*6880*/  HADD2.F32 R77, -RZ, R20.reuse.H0_H0 ;  /* 0x20000014ff4d7230 */ /* 0x100fe20000004100 */
[-C--:B------:R-:W-:Y:S01]  /*6890*/  F2FP.F16.E4M3.UNPACK_B R11, R29.reuse ;  /* 0x0000001dff0b723e */ /* 0x080fe200020006ff */
        /* <DEDUP_REMOVED lines=43> */
[----:B------:R-:W-:Y:S01]  /*6b50*/  IADD3 R143, PT, PT, R143, 0x100, RZ ;  /* 0x000001008f8f7810 */ /* 0x000fe20007ffe0ff */
[----:B------:R-:W-:Y:S01]  /*6b60*/  HADD2.F32 R100, -RZ, R6.H1_H1 ;  /* 0x30000006ff647230 */ /* 0x000fe20000004100 */
[----:B------:R-:W-:Y:S01]  /*6b70*/  IADD3 R68, PT, PT, R68, 0x1, RZ ;  /* 0x0000000144447810 */ /* 0x000fe20007ffe0ff */
[--C-:B------:R-:W-:Y:S01]  /*6b80*/  HADD2.F32 R101, -RZ, R5.reuse.H0_H0 ;  /* 0x20000005ff657230 */ /* 0x100fe20000004100 */
[----:B------:R-:W-:Y:S01]  /*6b90*/  LOP3.LUT R143, R143, 0xfefffff8, RZ, 0xc0, !PT ;  /* 0xfefffff88f8f7812 */ /* 0x000fe200078ec0ff */
[----:B------:R-:W-:Y:S02]  /*6ba0*/  HADD2.F32 R102, -RZ, R5.H1_H1 ;  /* 0x30000005ff667230 */ /* 0x000fe40000004100 */
[--C-:B------:R-:W-:Y:S02]  /*6bb0*/  HADD2.F32 R103, -RZ, R4.reuse.H0_H0 ;  /* 0x20000004ff677230 */ /* 0x100fe40000004100 */
[----:B------:R-:W-:Y:S02]  /*6bc0*/  HADD2.F32 R104, -RZ, R4.H1_H1 ;  /* 0x30000004ff687230 */ /* 0x000fe40000004100 */
[----:B------:R-:W1:Y:S01]  /*6bd0*/  LDTM.x64 R4, tmem[UR4] ;  /* 0x00000004000479ee */ /* 0x000e620008340000 */
[----:B------:R-:W-:Y:S01]  /*6be0*/  NOP ;  /* 0x0000000000007918 */ /* 0x000fe20000000000 */
[----:B-1----:R1:W-:Y:S01]  /*6bf0*/  SYNCS.ARRIVE.TRANS64.RED.A1T0 RZ, [R143+URZ], RZ ;  /* 0x000000ff8fff79a7 */ /* 0x0023e200081004ff */
[----:B------:R-:W-:Y:S02]  /*6c00*/  HADD2.F32 R2, -RZ, R2.H1_H1 ;  /* 0x30000002ff027230 */ /* 0x000fe40000004100 */
[--C-:B------:R-:W-:Y:S02]  /*6c10*/  HADD2.F32 R105, -RZ, R106.reuse.H0_H0 ;  /* 0x2000006aff697230 */ /* 0x100fe40000004100 */
        /* <DEDUP_REMOVED lines=9> */
[C---:B----4-:R-:W-:Y:S01]  /*6cb0*/  FMUL R4, R70.reuse, R4 ;  /* 0x0000000446047220 */ /* 0x050fe20000400000 */
[C---:B------:R-:W-:Y:S01]  /*6cc0*/  FMUL R5, R70.reuse, R5 ;  /* 0x0000000546057220 */ /* 0x040fe20000400000 */
[C---:B------:R-:W-:Y:S01]  /*6cd0*/  FMUL R8, R70.reuse, R8 ;  /* 0x0000000846087220 */ /* 0x040fe20000400000 */
[C---:B------:R-:W-:Y:S01]  /*6ce0*/  FMUL R9, R70.reuse, R9 ;  /* 0x0000000946097220 */ /* 0x040fe20000400000 */
[C---:B------:R-:W-:Y:S01]  /*6cf0*/  FFMA R4, R71.reuse, R0, R4 ;  /* 0x0000000047047223 */ /* 0x040fe20000000004 */
[C---:B------:R-:W-:Y:S01]  /*6d00*/  FFMA R5, R71.reuse, R2, R5 ;  /* 0x0000000247057223 */ /* 0x040fe20000000005 */
[C---:B------:R-:W-:Y:S01]  /*6d10*/  FMUL R12, R70.reuse, R12 ;  /* 0x0000000c460c7220 */ /* 0x040fe20000400000 */
[C---:B------:R-:W-:Y:S01]  /*6d20*/  FMUL R13, R70.reuse, R13 ;  /* 0x0000000d460d7220 */ /* 0x040fe20000400000 */
[C---:B------:R-:W-:Y:S01]  /*6d30*/  FMUL R0, R70.reuse, R16 ;  /* 0x0000001046007220 */ /* 0x040fe20000400000 */
[C---:B------:R-:W-:Y:S01]  /*6d40*/  FMUL R2, R70.reuse, R17 ;  /* 0x0000001146027220 */ /* 0x040fe20000400000 */
[C---:B------:R-:W-:Y:S01]  /*6d50*/  FMUL R17, R70.reuse, R24 ;  /* 0x0000001846117220 */ /* 0x040fe20000400000 */
[--C-:B------:R-:W-:Y:S02]  /*6d60*/  HADD2.F32 R125, -RZ, R126.reuse.H0_H0 ;  /* 0x2000007eff7d7230 */ /* 0x100fe40000004100 */
[C---:B------:R-:W-:Y:S01]  /*6d70*/  FMUL R6, R70.reuse, R6 ;  /* 0x0000000646067220 */ /* 0x040fe20000400000 */
[----:B------:R-:W-:Y:S02]  /*6d80*/  HADD2.F32 R126, -RZ, R126.H1_H1 ;  /* 0x3000007eff7e7230 */ /* 0x000fe40000004100 */
[C---:B------:R-:W-:Y:S01]  /*6d90*/  FMUL R7, R70.reuse, R7 ;  /* 0x0000000746077220 */ /* 0x040fe20000400000 */
[C---:B------:R-:W-:Y:S01]  /*6da0*/  FMUL R10, R70.reuse, R10 ;  /* 0x0000000a460a7220 */ /* 0x040fe20000400000 */
[C---:B------:R-:W-:Y:S01]  /*6db0*/  FFMA R6, R71.reuse, R3, R6 ;  /* 0x0000000347067223 */ /* 0x040fe20000000006 */
[C---:B------:R-:W-:Y:S01]  /*6dc0*/  FMUL R11, R70.reuse, R11 ;  /* 0x0000000b460b7220 */ /* 0x040fe20000400000 */
[C---:B------:R-:W-:Y:S01]  /*6dd0*/  FFMA R7, R71.reuse, R72, R7 ;  /* 0x0000004847077223 */ /* 0x040fe20000000007 */
[C---:B------:R-:W-:Y:S01]  /*6de0*/  FFMA R8, R71.reuse, R73, R8 ;  /* 0x0000004947087223 */ /* 0x040fe20000000008 */
[C---:B------:R-:W-:Y:S01]  /*6df0*/  FFMA R9, R71.reuse, R74, R9 ;  /* 0x0000004a47097223 */ /* 0x040fe20000000009 */
[C---:B------:R-:W-:Y:S01]  /*6e00*/  FFMA R10, R71.reuse, R75, R10 ;  /* 0x0000004b470a7223 */ /* 0x040fe2000000000a */
[C---:B------:R-:W-:Y:S01]  /*6e10*/  FFMA R11, R71.reuse, R76, R11 ;  /* 0x0000004c470b7223 */ /* 0x040fe2000000000b */
[C---:B------:R-:W-:Y:S01]  /*6e20*/  FFMA R12, R71.reuse, R77, R12 ;  /* 0x0000004d470c7223 */ /* 0x040fe2000000000c */
[----:B------:R-:W-:Y:S01]  /*6e30*/  FFMA R13, R71, R78, R13 ;  /* 0x0000004e470d7223 */ /* 0x000fe2000000000d */
[----:B------:R-:W-:Y:S01]  /*6e40*/  F2FP.SATFINITE.E4M3.F32.PACK_AB_MERGE_C R76, R7, R6, RZ ;  /* 0x00000006074c723e */ /* 0x000fe200048070ff */
[--C-:B------:R-:W-:Y:S02]  /*6e50*/  HADD2.F32 R74, -RZ, R129.reuse.H0_H0 ;  /* 0x20000081ff4a7230 */ /* 0x100fe40000004100 */
[C---:B------:R-:W-:Y:S01]  /*6e60*/  FMUL R7, R70.reuse, R20 ;  /* 0x0000001446077220 */ /* 0x040fe20000400000 */
[----:B------:R-:W-:Y:S01]  /*6e70*/  HADD2.F32 R75, -RZ, R129.H1_H1 ;  /* 0x30000081ff4b7230 */ /* 0x000fe20000004100 */
[----:B------:R-:W-:Y:S01]  /*6e80*/  F2FP.SATFINITE.E4M3.F32.PACK_AB_MERGE_C R129, R11, R10, RZ ;  /* 0x0000000a0b81723e */ /* 0x000fe200048070ff */
        /* <DEDUP_REMOVED lines=12> */
[----:B------:R-:W-:Y:S01]  /*6f50*/  FFMA R3, R71, R83, R3 ;  /* 0x0000005347037223 */ /* 0x000fe20000000003 */
[C---:B------:R-:W-:Y:S01]  /*6f60*/  FMUL R25, R70.reuse, R32 ;  /* 0x0000002046197220 */ /* 0x040fe20000400000 */
[----:B------:R-:W-:Y:S01]  /*6f70*/  F2FP.SATFINITE.E4M3.F32.PACK_AB_MERGE_C R14, R15, R14, RZ ;  /* 0x0000000e0f0e723e */ /* 0x000fe200048070ff */
[C---:B------:R-:W-:Y:S01]  /*6f80*/  FMUL R6, R70.reuse, R19 ;  /* 0x0000001346067220 */ /* 0x040fe20000400000 */
[C---:B------:R-:W-:Y:S01]  /*6f90*/  FMUL R11, R70.reuse, R22 ;  /* 0x00000016460b7220 */ /* 0x040fe20000400000 */
[C---:B------:R-:W-:Y:S01]  /*6fa0*/  FMUL R22, R70.reuse, R29 ;  /* 0x0000001d46167220 */ /* 0x040fe20000400000 */
[C---:B------:R-:W-:Y:S01]  /*6fb0*/  FMUL R29, R70.reuse, R36 ;  /* 0x00000024461d7220 */ /* 0x040fe20000400000 */
[C---:B------:R-:W-:Y:S01]  /*6fc0*/  FFMA R6, R71.reuse, R84, R6 ;  /* 0x0000005447067223 */ /* 0x040fe20000000006 */
[C---:B------:R-:W-:Y:S01]  /*6fd0*/  FFMA R7, R71.reuse, R85, R7 ;  /* 0x0000005547077223 */ /* 0x040fe20000000007 */
[C---:B------:R-:W-:Y:S01]  /*6fe0*/  FFMA R10, R71.reuse, R86, R10 ;  /* 0x00000056470a7223 */ /* 0x040fe2000000000a */
[C---:B------:R-:W-:Y:S01]  /*6ff0*/  FFMA R11, R71.reuse, R87, R11 ;  /* 0x00000057470b7223 */ /* 0x040fe2000000000b */
[----:B------:R-:W-:Y:S01]  /*7000*/  FMUL R16, R70, R23 ;  /* 0x0000001746107220 */ /* 0x000fe20000400000 */
[----:B------:R-:W-:Y:S01]  /*7010*/  F2FP.SATFINITE.E4M3.F32.PACK_AB_MERGE_C R3, R6, R3, RZ ;  /* 0x000000030603723e */ /* 0x000fe200048070ff */
        /* <DEDUP_REMOVED lines=10> */
[----:B------:R-:W-:Y:S01]  /*70c0*/  FMUL R30, R70, R37 ;  /* 0x00000025461e7220 */ /* 0x000fe20000400000 */
[----:B------:R-:W-:Y:S01]  /*70d0*/  F2FP.SATFINITE.E4M3.F32.PACK_AB_MERGE_C R16, R10, R7, R16 ;  /* 0x000000070a10723e */ /* 0x000fe20004807010 */
        /* <DEDUP_REMOVED lines=23> */
[----:B------:R-:W-:Y:S01]  /*7250*/  FFMA R31, R71, R103, R31 ;  /* 0x00000067471f7223 */ /* 0x000fe2000000001f */
[----:B------:R-:W-:Y:S01]  /*7260*/  FMUL R45, R70, R52 ;  /* 0x00000034462d7220 */ /* 0x000fe20000400000 */
[----:B------:R-:W-:Y:S01]  /*7270*/  F2FP.SATFINITE.E4M3.F32.PACK_AB_MERGE_C R19, R28, R27, RZ ;  /* 0x0000001b1c13723e */ /* 0x000fe200048070ff */
[C---:B------:R-:W-:Y:S01]  /*7280*/  FMUL R52, R70.reuse, R59 ;  /* 0x0000003b46347220 */ /* 0x040fe20000400000 */
[C---:B------:R-:W-:Y:S01]  /*7290*/  FMUL R59, R70.reuse, R66 ;  /* 0x00000042463b7220 */ /* 0x040fe20000400000 */
[----:B------:R-:W-:Y:S01]  /*72a0*/  F2FP.SATFINITE.E4M3.F32.PACK_AB_MERGE_C R66, R13, R12, R14 ;  /* 0x0000000c0d42723e */ /* 0x000fe2000480700e */
[----:B------:R-:W-:Y:S01]  /*72b0*/  FMUL R32, R70, R39 ;  /* 0x0000002746207220 */ /* 0x000fe20000400000 */
[--C-:B------:R-:W-:Y:S01]  /*72c0*/  HADD2.F32 R107, -RZ, R108.reuse.H0_H0 ;  /* 0x2000006cff6b7230 */ /* 0x100fe20000004100 */
[----:B------:R-:W-:Y:S01]  /*72d0*/  F2FP.SATFINITE.E4M3.F32.PACK_AB_MERGE_C R19, R26, R25, R19 ;  /* 0x000000191a13723e */ /* 0x000fe20004807013 */
[----:B------:R-:W-:Y:S02]  /*72e0*/  HADD2.F32 R108, -RZ, R108.H1_H1 ;  /* 0x3000006cff6c7230 */ /* 0x000fe40000004100 */
[C---:B------:R-:W-:Y:S01]  /*72f0*/  FFMA R32, R71.reuse, R104, R32 ;  /* 0x0000006847207223 */ /* 0x040fe20000000020 */
[C---:B------:R-:W-:Y:S01]  /*7300*/  FFMA R33, R71.reuse, R105, R33 ;  /* 0x0000006947217223 */ /* 0x040fe20000000021 */
[C---:B------:R-:W-:Y:S01]  /*7310*/  FFMA R34, R71.reuse, R106, R34 ;  /* 0x0000006a47227223 */ /* 0x040fe20000000022 */
[C---:B------:R-:W-:Y:S01]  /*7320*/  FMUL R35, R70.reuse, R42 ;  /* 0x0000002a46237220 */ /* 0x040fe20000400000 */
[----:B------:R-:W-:Y:S01]  /*7330*/  FMUL R42, R70, R49 ;  /* 0x00000031462a7220 */ /* 0x000fe20000400000 */
[----:B------:R-:W-:Y:S01]  /*7340*/  F2FP.SATFINITE.E4M3.F32.PACK_AB_MERGE_C R32, R32, R31, RZ ;  /* 0x0000001f2020723e */ /* 0x000fe200048070ff */
[C---:B------:R-:W-:Y:S01]  /*7350*/  FMUL R49, R70.reuse, R56 ;  /* 0x0000003846317220 */ /* 0x040fe20000400000 */
[C---:B------:R-:W-:Y:S01]  /*7360*/  FMUL R36, R70.reuse, R43 ;  /* 0x0000002b46247220 */ /* 0x040fe20000400000 */
[--C-:B------:R-:W-:Y:S02]  /*7370*/  HADD2.F32 R111, -RZ, R112.reuse.H0_H0 ;  /* 0x20000070ff6f7230 */ /* 0x100fe40000004100 */
[C---:B------:R-:W-:Y:S01]  /*7380*/  FFMA R35, R71.reuse, R107, R35 ;  /* 0x0000006b47237223 */ /* 0x040fe20000000023 */
[----:B------:R-:W-:Y:S02]  /*7390*/  HADD2.F32 R112, -RZ, R112.H1_H1 ;  /* 0x30000070ff707230 */ /* 0x000fe40000004100 */
[C---:B------:R-:W-:Y:S01]  /*73a0*/  FMUL R39, R70.reuse, R46 ;  /* 0x0000002e46277220 */ /* 0x040fe20000400000 */
[C---:B------:R-:W-:Y:S01]  /*73b0*/  FFMA R36, R71.reuse, R108, R36 ;  /* 0x0000006c47247223 */ /* 0x040fe20000000024 */
[C---:B------:R-:W-:Y:S01]  /*73c0*/  FMUL R40, R70.reuse, R47 ;  /* 0x0000002f46287220 */ /* 0x040fe20000400000 */
[C---:B------:R-:W-:Y:S01]  /*73d0*/  FFMA R37, R71.reuse, R109, R37 ;  /* 0x0000006d47257223 */ /* 0x040fe20000000025 */
[C---:B------:R-:W-:Y:S01]  /*73e0*/  FFMA R38, R71.reuse, R110, R38 ;  /* 0x0000006e47267223 */ /* 0x040fe20000000026 */
        /* <DEDUP_REMOVED lines=8> */
[C---:B------:R-:W-:Y:S01]  /*7470*/  FMUL R46, R70.reuse, R53 ;  /* 0x00000035462e7220 */ /* 0x040fe20000400000 */
[--C-:B------:R-:W-:Y:S02]  /*7480*/  HADD2.F32 R119, -RZ, R120.reuse.H0_H0 ;  /* 0x20000078ff777230 */ /* 0x100fe40000004100 */
[C---:B------:R-:W-:Y:S01]  /*7490*/  FMUL R50, R70.reuse, R57 ;  /* 0x0000003946327220 */ /* 0x040fe20000400000 */
[C---:B------:R-:W-:Y:S01]  /*74a0*/  FMUL R51, R70.reuse, R58 ;  /* 0x0000003a46337220 */ /* 0x040fe20000400000 */
[C---:B------:R-:W-:Y:S01]  /*74b0*/  FMUL R53, R70.reuse, R60 ;  /* 0x0000003c46357220 */ /* 0x040fe20000400000 */
[C---:B------:R-:W-:Y:S01]  /*74c0*/  FFMA R43, R71.reuse, R115, R43 ;  /* 0x00000073472b7223 */ /* 0x040fe2000000002b */
[----:B------:R-:W-:Y:S02]  /*74d0*/  HADD2.F32 R120, -RZ, R120.H1_H1 ;  /* 0x30000078ff787230 */ /* 0x000fe40000004100 */
[C---:B------:R-:W-:Y:S01]  /*74e0*/  FMUL R47, R70.reuse, R54 ;  /* 0x00000036462f7220 */ /* 0x040fe20000400000 */
[C---:B------:R-:W-:Y:S01]  /*74f0*/  FMUL R57, R70.reuse, R64 ;  /* 0x0000004046397220 */ /* 0x040fe20000400000 */
[C---:B------:R-:W-:Y:S01]  /*7500*/  FMUL R58, R70.reuse, R65 ;  /* 0x00000041463a7220 */ /* 0x040fe20000400000 */
[C---:B------:R-:W-:Y:S01]  /*7510*/  FMUL R60, R70.reuse, R67 ;  /* 0x00000043463c7220 */ /* 0x040fe20000400000 */
[----:B------:R-:W-:Y:S01]  /*7520*/  FFMA R44, R71, R116, R44 ;  /* 0x00000074472c7223 */ /* 0x000fe2000000002c */
[----:B------:R-:W-:Y:S01]  /*7530*/  FMUL R48, R70, R55 ;  /* 0x0000003746307220 */ /* 0x000fe20000400000 */
[----:B------:R-:W-:Y:S01]  /*7540*/  F2FP.SATFINITE.E4M3.F32.PACK_AB_MERGE_C R64, R5, R4, R76 ;  /* 0x000000040540723e */ /* 0x000fe2000480704c */
[----:B------:R-:W-:Y:S01]  /*7550*/  FFMA R45, R71, R117, R45 ;  /* 0x00000075472d7223 */ /* 0x000fe2000000002d */
[----:B------:R-:W-:Y:S01]  /*7560*/  F2FP.SATFINITE.E4M3.F32.PACK_AB_MERGE_C R65, R9, R8, R129 ;  /* 0x000000080941723e */ /* 0x000fe20004807081 */
[C---:B------:R-:W-:Y:S01]  /*7570*/  FFMA R46, R71.reuse, R118, R46 ;  /* 0x00000076472e7223 */ /* 0x040fe2000000002e */
[----:B------:R-:W-:Y:S01]  /*7580*/  F2FP.SATFINITE.E4M3.F32.PACK_AB_MERGE_C R67, R2, R0, R3 ;  /* 0x000000000243723e */ /* 0x000fe20004807003 */
[--C-:B------:R-:W-:Y:S02]  /*7590*/  HADD2.F32 R123, -RZ, R124.reuse.H0_H0 ;  /* 0x2000007cff7b7230 */ /* 0x100fe40000004100 */
[C---:B------:R-:W-:Y:S01]  /*75a0*/  FFMA R47, R71.reuse, R119, R47 ;  /* 0x00000077472f7223 */ /* 0x040fe2000000002f */
[----:B------:R-:W-:Y:S02]  /*75b0*/  HADD2.F32 R124, -RZ, R124.H1_H1 ;  /* 0x3000007cff7c7230 */ /* 0x000fe40000004100 */
[C---:B------:R-:W-:Y:S01]  /*75c0*/  FFMA R48, R71.reuse, R120, R48 ;  /* 0x0000007847307223 */ /* 0x040fe20000000030 */
[----:B------:R1:W-:Y:S01]  /*75d0*/  STS.128 [R140+UR57+0x2200], R64 ;  /* 0x002200408c007988 */ /* 0x0003e20008000c39 */
[C---:B------:R-:W-:Y:S01]  /*75e0*/  FFMA R49, R71.reuse, R121, R49 ;  /* 0x0000007947317223 */ /* 0x040fe20000000031 */
[C---:B------:R-:W-:Y:S01]  /*75f0*/  FFMA R50, R71.reuse, R122, R50 ;  /* 0x0000007a47327223 */ /* 0x040fe20000000032 */
[C---:B------:R-:W-:Y:S01]  /*7600*/  FMUL R54, R70.reuse, R61 ;  /* 0x0000003d46367220 */ /* 0x040fe20000400000 */
[--C-:B------:R-:W-:Y:S02]  /*7610*/  HADD2.F32 R127, -RZ, R128.reuse.H0_H0 ;  /* 0x20000080ff7f7230 */ /* 0x100fe40000004100 */
[C---:B------:R-:W-:Y:S01]  /*7620*/  FFMA R51, R71.reuse, R123, R51 ;  /* 0x0000007b47337223 */ /* 0x040fe20000000033 */
[----:B------:R-:W-:Y:S02]  /*7630*/  HADD2.F32 R128, -RZ, R128.H1_H1 ;  /* 0x30000080ff807230 */ /* 0x000fe40000004100 */
[----:B------:R-:W-:Y:S01]  /*7640*/  FMUL R55, R70, R62 ;  /* 0x0000003e46377220 */ /* 0x000fe20000400000 */
[----:B------:R1:W-:Y:S01]  /*7650*/  STS.128 [R150+0x2010], R16 ;  /* 0x0020101096007388 */ /* 0x0003e20000000c00 */
[----:B------:R-:W-:Y:S01]  /*7660*/  F2FP.SATFINITE.E4M3.F32.PACK_AB_MERGE_C R35, R36, R35, RZ ;  /* 0x000000232423723e */ /* 0x000fe200048070ff */
[C---:B------:R-:W-:Y:S01]  /*7670*/  FFMA R52, R71.reuse, R124, R52 ;  /* 0x0000007c47347223 */ /* 0x040fe20000000034 */
[----:B------:R-:W-:Y:S01]  /*7680*/  FMUL R56, R70, R63 ;  /* 0x0000003f46387220 */ /* 0x000fe20000400000 */
[C---:B------:R-:W-:Y:S01]  /*7690*/  FFMA R53, R71.reuse, R125, R53 ;  /* 0x0000007d47357223 */ /* 0x040fe20000000035 */
[C---:B------:R-:W-:Y:S01]  /*76a0*/  FFMA R54, R71.reuse, R126, R54 ;  /* 0x0000007e47367223 */ /* 0x040fe20000000036 */
[C---:B------:R-:W-:Y:S01]  /*76b0*/  FFMA R55, R71.reuse, R127, R55 ;  /* 0x0000007f47377223 */ /* 0x040fe20000000037 */
[C---:B------:R-:W-:Y:S01]  /*76c0*/  FFMA R56, R71.reuse, R128, R56 ;  /* 0x0000008047387223 */ /* 0x040fe20000000038 */
[----:B------:R-:W-:Y:S01]  /*76d0*/  F2FP.SATFINITE.E4M3.F32.PACK_AB_MERGE_C R39, R40, R39, RZ ;  /* 0x000000272827723e */ /* 0x000fe200048070ff */
[C---:B------:R-:W-:Y:S01]  /*76e0*/  FFMA R57, R71.reuse, R72, R57 ;  /* 0x0000004847397223 */ /* 0x040fe20000000039 */
[----:B------:R-:W-:Y:S01]  /*76f0*/  F2FP.SATFINITE.E4M3.F32.PACK_AB_MERGE_C R43, R44, R43, RZ ;  /* 0x0000002b2c2b723e */ /* 0x000fe200048070ff */
[C---:B------:R-:W-:Y:S01]  /*7700*/  FFMA R58, R71.reuse, R73, R58 ;  /* 0x00000049473a7223 */ /* 0x040fe2000000003a */
[C---:B------:R-:W-:Y:S01]  /*7710*/  FFMA R59, R71.reuse, R74, R59 ;  /* 0x0000004a473b7223 */ /* 0x040fe2000000003b */
[----:B------:R-:W-:Y:S01]  /*7720*/  F2FP.SATFINITE.E4M3.F32.PACK_AB_MERGE_C R33, R34, R33, R35 ;  /* 0x000000212221723e */ /* 0x000fe20004807023 */
[----:B------:R-:W-:Y:S01]  /*7730*/  FFMA R60, R71, R75, R60 ;  /* 0x0000004b473c7223 */ /* 0x000fe2000000003c */
[----:B------:R-:W-:Y:S02]  /*7740*/  F2FP.SATFINITE.E4M3.F32.PACK_AB_MERGE_C R32, R30, R29, R32 ;  /* 0x0000001d1e20723e */ /* 0x000fe40004807020 */
[----:B------:R-:W-:Y:S02]  /*7750*/  F2FP.SATFINITE.E4M3.F32.PACK_AB_MERGE_C R34, R38, R37, R39 ;  /* 0x000000252622723e */ /* 0x000fe40004807027 */
[----:B------:R-:W-:Y:S02]  /*7760*/  F2FP.SATFINITE.E4M3.F32.PACK_AB_MERGE_C R35, R42, R41, R43 ;  /* 0x000000292a23723e */ /* 0x000fe4000480702b */
[----:B------:R-:W-:Y:S02]  /*7770*/  F2FP.SATFINITE.E4M3.F32.PACK_AB_MERGE_C R51, R52, R51, RZ ;  /* 0x000000333433723e */ /* 0x000fe400048070ff */
[----:B------:R-:W-:Y:S01]  /*7780*/  F2FP.SATFINITE.E4M3.F32.PACK_AB_MERGE_C R48, R48, R47, RZ ;  /* 0x0000002f3030723e */ /* 0x000fe200048070ff */
[----:B------:R1:W-:Y:S01]  /*7790*/  STS.128 [R149+0x2020], R32 ;  /* 0x0020202095007388 */ /* 0x0003e20000000c00 */
[----:B------:R-:W-:Y:S02]  /*77a0*/  F2FP.SATFINITE.E4M3.F32.PACK_AB_MERGE_C R55, R56, R55, RZ ;  /* 0x000000373837723e */ /* 0x000fe400048070ff */
[----:B------:R-:W-:Y:S02]  /*77b0*/  F2FP.SATFINITE.E4M3.F32.PACK_AB_MERGE_C R59, R60, R59, RZ ;  /* 0x0000003b3c3b723e */ /* 0x000fe400048070ff */
[----:B------:R-:W-:Y:S02]  /*77c0*/  F2FP.SATFINITE.E4M3.F32.PACK_AB_MERGE_C R49, R50, R49, R51 ;  /* 0x000000313231723e */ /* 0x000fe40004807033 */
[----:B------:R-:W-:Y:S02]  /*77d0*/  F2FP.SATFINITE.E4M3.F32.PACK_AB_MERGE_C R48, R46, R45, R48 ;  /* 0x0000002d2e30723e */ /* 0x000fe40004807030 */
[----:B------:R-:W-:Y:S02]  /*77e0*/  F2FP.SATFINITE.E4M3.F32.PACK_AB_MERGE_C R50, R54, R53, R55 ;  /* 0x000000353632723e */ /* 0x000fe40004807037 */
[----:B------:R-:W-:Y:S05]  /*77f0*/  F2FP.SATFINITE.E4M3.F32.PACK_AB_MERGE_C R51, R58, R57, R59 ;  /* 0x000000393a33723e */ /* 0x000fea000480703b */
[----:B------:R1:W-:Y:S01]  /*7800*/  STS.128 [R148+0x2030], R48 ;  /* 0x0020303094007388 */ /* 0x0003e20000000c00 */
[----:B------:R-:W-:Y:S01]  /*7810*/  @!PT LDS RZ, [RZ] ;  /* 0x00000000fffff984 */ /* 0x000fe20000000800 */
[----:B------:R-:W-:Y:S01]  /*7820*/  @!PT LDS RZ, [RZ] ;  /* 0x00000000fffff984 */ /* 0x000fe20000000800 */
[----:B------:R-:W-:Y:S01]  /*7830*/  @!PT LDS RZ, [RZ] ;  /* 0x00000000fffff984 */ /* 0x000fe20000000800 */
[----:B------:R-:W-:Y:S01]  /*7840*/  @!PT LDS RZ, [RZ] ;  /* 0x00000000fffff984 */ /* 0x000fe20000000800 */
[----:B------:R3:W-:Y:S07]  /*7850*/  MEMBAR.ALL.CTA ;  /* 0x0000000000007992 */ /* 0x0007ee0000008000 */
[----:B---3--:R-:W3:Y:S02]  /*7860*/  FENCE.VIEW.ASYNC.S ;  /* 0x00000000000073c6 */ /* 0x008ee40000000000 */
[----:B---3--:R-:W-:Y:S06]  /*7870*/  BAR.SYNC.DEFER_BLOCKING 0x1, 0x80 ;  /* 0x0042000000007b1d */ /* 0x008fec0000010000 */
[----:B------:R-:W-:Y:S05]  /*7880*/  @P0 BRA `(.L_x_118) ;  /* 0x0000000000300947 */ /* 0x000fea0003800000 */
[----:B------:R-:W-:Y:S02]  /*7890*/  UIADD3 UR10, UPT, UPT, UR57, 0x2200, URZ ;  /* 0x00002200390a7890 */ /* 0x000fe4000fffe0ff */
[----:B------:R-:W-:Y:S02]  /*78a0*/  UIADD3 UR8, UP0, UPT, UR62, 0x680, URZ ;  /* 0x000006803e087890 */ /* 0x000fe4000ff1e0ff */
[----:B------:R-:W-:Y:S02]  /*78b0*/  USHF.L.U32 UR5, UR51, 0x6, URZ ;  /* 0x0000000633057899 */ /* 0x000fe400080006ff */
[----:B------:R-:W-:Y:S01]  /*78c0*/  MOV R151, UR10 ;  /* 0x0000000a00977c02 */ /* 0x000fe20008000f00 */
[----:B------:R-:W-:Y:S02]  /*78d0*/  USHF.L.U32 UR6, UR50, 0x7, URZ ;  /* 0x0000000732067899 */ /* 0x000fe400080006ff */
[----:B------:R-:W-:Y:S01]  /*78e0*/  UIADD3.X UR9, UPT, UPT, URZ, UR63, URZ, UP0, !UPT ;  /* 0x0000003fff097290 */ /* 0x000fe200087fe4ff */
[----:B------:R-:W-:Y:S01]  /*78f0*/  R2UR UR4, R151 ;  /* 0x00000000970472ca */ /* 0x000fe200000e0000 */
[----:B------:R-:W-:Y:S11]  /*7900*/  UMOV UR7, UR36 ;  /* 0x0000002400077c82 */ /* 0x000ff60008000000 */
[----:B------:R-:W-:Y:S01]  /*7910*/  @!UPT UIADD3 URZ, UPT, UPT, URZ, URZ, URZ ;  /* 0x000000fffffff290 */ /* 0x000fe2000fffe0ff */
[----:B------:R3:W-:Y:S01]  /*7920*/  UTMASTG.3D [UR4], [UR8] ;  /* 0x00000004080073b5 */ /* 0x0007e20008010000 */
[----:B------:R0:W-:Y:S01]  /*7930*/  UTMACMDFLUSH ;  /* 0x00000000000079b7 */ /* 0x0001e20000000000 */
[----:B---3--:R-:W-:Y:S04]  /*7940*/  DEPBAR.LE SB0, 0x0 ;  /* 0x000080000000791a */ /* 0x008fe80000000000 */
.L_x_118:
[----:B------:R-:W-:Y:S05]  /*7950*/  BSYNC.RECONVERGENT B0 ;  /* 0x0000000000007941 */ /* 0x000fea0003800200 */
.L_x_117:
[----:B------:R-:W-:Y:S01]  /*7960*/  BAR.SYNC.DEFER_BLOCKING 0x1, 0x80 ;  /* 0x0042000000007b1d */ /* 0x000fe20000010000 */
[----:B------:R-:W-:Y:S01]  /*7970*/  ISETP.NE.AND P0, PT, R144, 0x2, PT ;  /* 0x000000029000780c */ /* 0x000fe20003f05270 */
[----:B------:R-:W-:Y:S01]  /*7980*/  UISETP.NE.AND UP0, UPT, UR61, URZ, UPT ;  /* 0x000000ff3d00728c */ /* 0x000fe2000bf05270 */
[----:B------:R-:W-:Y:S01]  /*7990*/  ISETP.NE.AND P1, PT, R68, 0x4, PT ;  /* 0x000000044400780c */ /* 0x000fe20003f25270 */
[----:B------:R-:W-:Y:S01]  /*79a0*/  UIADD3 UR51, UPT, UPT, UR42, UR48, URZ ;  /* 0x000000302a337290 */ /* 0x000fe2000fffe0ff */
[----:B------:R-:W-:Y:S01]  /*79b0*/  SEL R2, RZ, 0x1, P0 ;  /* 0x00000001ff027807 */ /* 0x000fe20000000000 */
[----:B------:R-:W-:Y:S01]  /*79c0*/  UIADD3 UR50, UPT, UPT, UR43, UR49, URZ ;  /* 0x000000312b327290 */ /* 0x000fe2000fffe0ff */
[----:B------:R-:W-:Y:S02]  /*79d0*/  SEL R0, RZ, 0x1, P1 ;  /* 0x00000001ff007807 */ /* 0x000fe40000800000 */
[----:B------:R-:W-:Y:S02]  /*79e0*/  LOP3.LUT R146, R146, R2, RZ, 0x3c, !PT ;  /* 0x0000000292927212 */ /* 0x000fe400078e3cff */
[----:B------:R-:W-:Y:S02]  /*79f0*/  LOP3.LUT R147, R147, R0, RZ, 0x3c, !PT ;  /* 0x0000000093937212 */ /* 0x000fe400078e3cff */
[----:B------:R-:W-:Y:S02]  /*7a00*/  SEL R144, R144, RZ, P0 ;  /* 0x000000ff90907207 */ /* 0x000fe40000000000 */
[----:B------:R-:W-:Y:S01]  /*7a10*/  SEL R68, R68, RZ, P1 ;  /* 0x000000ff44447207 */ /* 0x000fe20000800000 */
[----:B------:R-:W-:Y:S01]  /*7a20*/  UMOV UR36, UR60 ;  /* 0x0000003c00247c82 */ /* 0x000fe20008000000 */
[----:B------:R-:W-:Y:S05]  /*7a30*/  BRA.U UP0, `(.L_x_119) ;  /* 0xffffffdd00487547 */ /* 0x000fea000b83ffff */
[----:B------:R-:W-:Y:S05]  /*7a40*/  EXIT ;  /* 0x000000000000794d */ /* 0x000fea0003800000 */
.L_x_25:
[----:B-1----:R1:W2:Y:S02]  /*7a50*/  SYNCS.PHASECHK.TRANS64.TRYWAIT P0, [R0+URZ+0x130], R2 ;  /* 0x00013002000075a7 */ /* 0x0022a400080011ff */
[----:B--2---:R-:W-:Y:S05]  /*7a60*/  @!P0 NANOSLEEP.SYNCS 0x989680 ;  /* 0x009896800000895d */ /* 0x004fea0003900000 */
[----:B------:R-:W2:Y:S02]  /*7a70*/  @!P0 SYNCS.PHASECHK.TRANS64 P0, [R0+URZ+0x130], R2 ;  /* 0x00013002000085a7 */ /* 0x000ea400080010ff */
[----:B--2---:R-:W-:Y:S05]  /*7a80*/  @!P0 BRA `(.L_x_25) ;  /* 0xfffffffc00f08947 */ /* 0x004fea000383ffff */
[----:B------:R-:W-:Y:S05]  /*7a90*/  BRA `(.L_x_120) ;  /* 0xffffffa0008c7947 */ /* 0x000fea000383ffff */
.L_x_28:
[----:B-1----:R-:W-:-:S07]  /*7aa0*/  MOV R0, UR33 ;  /* 0x0000002100007c02 */ /* 0x002fce0008000f00 */
.L_x_121:
[----:B-1----:R1:W2:Y:S02]  /*7ab0*/  SYNCS.PHASECHK.TRANS64.TRYWAIT P0, [R0+URZ+0x50], R3 ;  /* 0x00005003000075a7 */ /* 0x0022a400080011ff */
[----:B--2---:R-:W-:Y:S05]  /*7ac0*/  @!P0 NANOSLEEP.SYNCS 0x989680 ;  /* 0x009896800000895d */ /* 0x004fea0003900000 */
[----:B------:R-:W2:Y:S02]  /*7ad0*/  @!P0 SYNCS.PHASECHK.TRANS64 P0, [R0+URZ+0x50], R3 ;  /* 0x00005003000085a7 */ /* 0x000ea400080010ff */
[----:B--2---:R-:W-:Y:S05]  /*7ae0*/  @!P0 BRA `(.L_x_121) ;  /* 0xfffffffc00f08947 */ /* 0x004fea000383ffff */
[----:B------:R-:W-:Y:S05]  /*7af0*/  BRA `(.L_x_27) ;  /* 0xffffffa000dc7947 */ /* 0x000fea000383ffff */
.L_x_35:
[----:B-1----:R-:W-:-:S07]  /*7b00*/  MOV R0, UR33 ;  /* 0x0000002100007c02 */ /* 0x002fce0008000f00 */
.L_x_122:
[----:B-1----:R1:W2:Y:S02]  /*7b10*/  SYNCS.PHASECHK.TRANS64.TRYWAIT P0, [R0+URZ+0x50], R3 ;  /* 0x00005003000075a7 */ /* 0x0022a400080011ff */
[----:B--2---:R-:W-:Y:S05]  /*7b20*/  @!P0 NANOSLEEP.SYNCS 0x989680 ;  /* 0x009896800000895d */ /* 0x004fea0003900000 */
[----:B------:R-:W2:Y:S02]  /*7b30*/  @!P0 SYNCS.PHASECHK.TRANS64 P0, [R0+URZ+0x50], R3 ;  /* 0x00005003000085a7 */ /* 0x000ea400080010ff */
[----:B--2---:R-:W-:Y:S05]  /*7b40*/  @!P0 BRA `(.L_x_122) ;  /* 0xfffffffc00f08947 */ /* 0x004fea000383ffff */
[----:B------:R-:W-:Y:S05]  /*7b50*/  BRA `(.L_x_34) ;  /* 0xffffffa400a07947 */ /* 0x000fea000383ffff */
.L_x_40:
[----:B-1----:R1:W2:Y:S02]  /*7b60*/  SYNCS.PHASECHK.TRANS64.TRYWAIT P0, [R3+URZ+0xc0], R0 ;  /* 0x0000c000030075a7 */ /* 0x0022a400080011ff */
[----:B--2---:R-:W-:Y:S05]  /*7b70*/  @!P0 NANOSLEEP.SYNCS 0x989680 ;  /* 0x009896800000895d */ /* 0x004fea0003900000 */
[----:B------:R-:W2:Y:S02]  /*7b80*/  @!P0 SYNCS.PHASECHK.TRANS64 P0, [R3+URZ+0xc0], R0 ;  /* 0x0000c000030085a7 */ /* 0x000ea400080010ff */
[----:B--2---:R-:W-:Y:S05]  /*7b90*/  @!P0 BRA `(.L_x_40) ;  /* 0xfffffffc00f08947 */ /* 0x004fea000383ffff */
[----:B------:R-:W-:Y:S05]  /*7ba0*/  BRA `(.L_x_123) ;  /* 0xffffffa8003c7947 */ /* 0x000fea000383ffff */
.L_x_44:
[----:B------:R-:W-:-:S07]  /*7bb0*/  MOV R0, UR4 ;  /* 0x0000000400007c02 */ /* 0x000fce0008000f00 */
.L_x_124:
[----:B-1----:R1:W2:Y:S02]  /*7bc0*/  SYNCS.PHASECHK.TRANS64.TRYWAIT P0, [R0+URZ], R2 ;  /* 0x00000002000075a7 */ /* 0x0022a400080011ff */
[----:B--2---:R-:W-:Y:S05]  /*7bd0*/  @!P0 NANOSLEEP.SYNCS 0x989680 ;  /* 0x009896800000895d */ /* 0x004fea0003900000 */
[----:B------:R-:W2:Y:S02]  /*7be0*/  @!P0 SYNCS.PHASECHK.TRANS64 P0, [R0+URZ], R2 ;  /* 0x00000002000085a7 */ /* 0x000ea400080010ff */
[----:B--2---:R-:W-:Y:S05]  /*7bf0*/  @!P0 BRA `(.L_x_124) ;  /* 0xfffffffc00f08947 */ /* 0x004fea000383ffff */
[----:B------:R-:W-:Y:S05]  /*7c00*/  BRA `(.L_x_125) ;  /* 0xffffffac00c07947 */ /* 0x000fea000383ffff */
.L_x_45:
[----:B------:R-:W-:-:S07]  /*7c10*/  MOV R0, UR4 ;  /* 0x0000000400007c02 */ /* 0x000fce0008000f00 */
.L_x_126:
[----:B-1----:R1:W2:Y:S02]  /*7c20*/  SYNCS.PHASECHK.TRANS64.TRYWAIT P0, [R0+URZ], R3 ;  /* 0x00000003000075a7 */ /* 0x0022a400080011ff */
[----:B--2---:R-:W-:Y:S05]  /*7c30*/  @!P0 NANOSLEEP.SYNCS 0x989680 ;  /* 0x009896800000895d */ /* 0x004fea0003900000 */
[----:B------:R-:W2:Y:S02]  /*7c40*/  @!P0 SYNCS.PHASECHK.TRANS64 P0, [R0+URZ], R3 ;  /* 0x00000003000085a7 */ /* 0x000ea400080010ff */
[----:B--2---:R-:W-:Y:S05]  /*7c50*/  @!P0 BRA `(.L_x_126) ;  /* 0xfffffffc00f08947 */ /* 0x004fea000383ffff */
[----:B------:R-:W-:Y:S05]  /*7c60*/  BRA `(.L_x_127) ;  /* 0xffffffac00cc7947 */ /* 0x000fea000383ffff */
.L_x_46:
[----:B------:R-:W-:-:S07]  /*7c70*/  MOV R0, UR4 ;  /* 0x0000000400007c02 */ /* 0x000fce0008000f00 */
.L_x_128:
[----:B-1----:R1:W2:Y:S02]  /*7c80*/  SYNCS.PHASECHK.TRANS64.TRYWAIT P0, [R0+URZ], R3 ;  /* 0x00000003000075a7 */ /* 0x0022a400080011ff */
[----:B--2---:R-:W-:Y:S05]  /*7c90*/  @!P0 NANOSLEEP.SYNCS 0x989680 ;  /* 0x009896800000895d */ /* 0x004fea0003900000 */
[----:B------:R-:W2:Y:S02]  /*7ca0*/  @!P0 SYNCS.PHASECHK.TRANS64 P0, [R0+URZ], R3 ;  /* 0x00000003000085a7 */ /* 0x000ea400080010ff */
[----:B--2---:R-:W-:Y:S05]  /*7cb0*/  @!P0 BRA `(.L_x_128) ;  /* 0xfffffffc00f08947 */ /* 0x004fea000383ffff */
[----:B------:R-:W-:Y:S05]  /*7cc0*/  BRA `(.L_x_129) ;  /* 0xffffffac00d87947 */ /* 0x000fea000383ffff */
.L_x_47:
[----:B------:R-:W-:-:S07]  /*7cd0*/  MOV R0, UR4 ;  /* 0x0000000400007c02 */ /* 0x000fce0008000f00 */
.L_x_130:
[----:B-1----:R1:W2:Y:S02]  /*7ce0*/  SYNCS.PHASECHK.TRANS64.TRYWAIT P0, [R0+URZ], R3 ;  /* 0x00000003000075a7 */ /* 0x0022a400080011ff */
[----:B--2---:R-:W-:Y:S05]  /*7cf0*/  @!P0 NANOSLEEP.SYNCS 0x989680 ;  /* 0x009896800000895d */ /* 0x004fea0003900000 */
[----:B------:R-:W2:Y:S02]  /*7d00*/  @!P0 SYNCS.PHASECHK.TRANS64 P0, [R0+URZ], R3 ;  /* 0x00000003000085a7 */ /* 0x000ea400080010ff */
[----:B--2---:R-:W-:Y:S05]  /*7d10*/  @!P0 BRA `(.L_x_130) ;  /* 0xfffffffc00f08947 */ /* 0x004fea000383ffff */
[----:B------:R-:W-:Y:S05]  /*7d20*/  BRA `(.L_x_131) ;  /* 0xffffffac00e47947 */ /* 0x000fea000383ffff */
.L_x_48:
[----:B------:R-:W-:-:S07]  /*7d30*/  MOV R0, UR4 ;  /* 0x0000000400007c02 */ /* 0x000fce0008000f00 */
.L_x_132:
[----:B-1----:R1:W2:Y:S02]  /*7d40*/  SYNCS.PHASECHK.TRANS64.TRYWAIT P0, [R0+URZ], R3 ;  /* 0x00000003000075a7 */ /* 0x0022a400080011ff */
[----:B--2---:R-:W-:Y:S05]  /*7d50*/  @!P0 NANOSLEEP.SYNCS 0x989680 ;  /* 0x009896800000895d */ /* 0x004fea0003900000 */
[----:B------:R-:W2:Y:S02]  /*7d60*/  @!P0 SYNCS.PHASECHK.TRANS64 P0, [R0+URZ], R3 ;  /* 0x00000003000085a7 */ /* 0x000ea400080010ff */
[----:B--2---:R-:W-:Y:S05]  /*7d70*/  @!P0 BRA `(.L_x_132) ;  /* 0xfffffffc00f08947 */ /* 0x004fea000383ffff */
[----:B------:R-:W-:Y:S05]  /*7d80*/  BRA `(.L_x_133) ;  /* 0xffffffac00f07947 */ /* 0x000fea000383ffff */
.L_x_49:
[----:B------:R-:W-:-:S07]  /*7d90*/  MOV R0, UR4 ;  /* 0x0000000400007c02 */ /* 0x000fce0008000f00 */
.L_x_134:
[----:B-1----:R1:W2:Y:S02]  /*7da0*/  SYNCS.PHASECHK.TRANS64.TRYWAIT P0, [R0+URZ], R3 ;  /* 0x00000003000075a7 */ /* 0x0022a400080011ff */
[----:B--2---:R-:W-:Y:S05]  /*7db0*/  @!P0 NANOSLEEP.SYNCS 0x989680 ;  /* 0x009896800000895d */ /* 0x004fea0003900000 */
[----:B------:R-:W2:Y:S02]  /*7dc0*/  @!P0 SYNCS.PHASECHK.TRANS64 P0, [R0+URZ], R3 ;  /* 0x00000003000085a7 */ /* 0x000ea400080010ff */
[----:B--2---:R-:W-:Y:S05]  /*7dd0*/  @!P0 BRA `(.L_x_134) ;  /* 0xfffffffc00f08947 */ /* 0x004fea000383ffff */
[----:B------:R-:W-:Y:S05]  /*7de0*/  BRA `(.L_x_135) ;  /* 0xffffffac00fc7947 */ /* 0x000fea000383ffff */
.L_x_50:
[----:B------:R-:W-:-:S07]  /*7df0*/  MOV R0, UR4 ;  /* 0x0000000400007c02 */ /* 0x000fce0008000f00 */
.L_x_136:
[----:B-1----:R1:W2:Y:S02]  /*7e00*/  SYNCS.PHASECHK.TRANS64.TRYWAIT P0, [R0+URZ], R3 ;  /* 0x00000003000075a7 */ /* 0x0022a400080011ff */
[----:B--2---:R-:W-:Y:S05]  /*7e10*/  @!P0 NANOSLEEP.SYNCS 0x989680 ;  /* 0x009896800000895d */ /* 0x004fea0003900000 */
[----:B------:R-:W2:Y:S02]  /*7e20*/  @!P0 SYNCS.PHASECHK.TRANS64 P0, [R0+URZ], R3 ;  /* 0x00000003000085a7 */ /* 0x000ea400080010ff */
[----:B--2---:R-:W-:Y:S05]  /*7e30*/  @!P0 BRA `(.L_x_136) ;  /* 0xfffffffc00f08947 */ /* 0x004fea000383ffff */
[----:B------:R-:W-:Y:S05]  /*7e40*/  BRA `(.L_x_137) ;  /* 0xffffffb000087947 */ /* 0x000fea000383ffff */
.L_x_51:
[----:B------:R-:W-:-:S07]  /*7e50*/  MOV R0, UR4 ;  /* 0x0000000400007c02 */ /* 0x000fce0008000f00 */
.L_x_138:
[----:B-1----:R1:W2:Y:S02]  /*7e60*/  SYNCS.PHASECHK.TRANS64.TRYWAIT P0, [R0+URZ], R3 ;  /* 0x00000003000075a7 */ /* 0x0022a400080011ff */
[----:B--2---:R-:W-:Y:S05]  /*7e70*/  @!P0 NANOSLEEP.SYNCS 0x989680 ;  /* 0x009896800000895d */ /* 0x004fea0003900000 */
[----:B------:R-:W2:Y:S02]  /*7e80*/  @!P0 SYNCS.PHASECHK.TRANS64 P0, [R0+URZ], R3 ;  /* 0x00000003000085a7 */ /* 0x000ea400080010ff */
[----:B--2---:R-:W-:Y:S05]  /*7e90*/  @!P0 BRA `(.L_x_138) ;  /* 0xfffffffc00f08947 */ /* 0x004fea000383ffff */
[----:B------:R-:W-:Y:S05]  /*7ea0*/  BRA `(.L_x_139) ;  /* 0xffffffb000147947 */ /* 0x000fea000383ffff */
.L_x_52:
[----:B------:R-:W-:-:S07]  /*7eb0*/  MOV R0, UR4 ;  /* 0x0000000400007c02 */ /* 0x000fce0008000f00 */
.L_x_140:
[----:B-1----:R1:W2:Y:S02]  /*7ec0*/  SYNCS.PHASECHK.TRANS64.TRYWAIT P0, [R0+URZ], R3 ;  /* 0x00000003000075a7 */ /* 0x0022a400080011ff */
[----:B--2---:R-:W-:Y:S05]  /*7ed0*/  @!P0 NANOSLEEP.SYNCS 0x989680 ;  /* 0x009896800000895d */ /* 0x004fea0003900000 */
[----:B------:R-:W2:Y:S02]  /*7ee0*/  @!P0 SYNCS.PHASECHK.TRANS64 P0, [R0+URZ], R3 ;  /* 0x00000003000085a7 */ /* 0x000ea400080010ff */
[----:B--2---:R-:W-:Y:S05]  /*7ef0*/  @!P0 BRA `(.L_x_140) ;  /* 0xfffffffc00f08947 */ /* 0x004fea000383ffff */
[----:B------:R-:W-:Y:S05]  /*7f00*/  BRA `(.L_x_141) ;  /* 0xffffffb000207947 */ /* 0x000fea000383ffff */
.L_x_55:
[----:B-1----:R1:W2:Y:S02]  /*7f10*/  SYNCS.PHASECHK.TRANS64.TRYWAIT P0, [R2+URZ+0x120], R4 ;  /* 0x00012004020075a7 */ /* 0x0022a400080011ff */
[----:B--2---:R-:W-:Y:S05]  /*7f20*/  @!P0 NANOSLEEP.SYNCS 0x989680 ;  /* 0x009896800000895d */ /* 0x004fea0003900000 */
[----:B------:R-:W2:Y:S02]  /*7f30*/  @!P0 SYNCS.PHASECHK.TRANS64 P0, [R2+URZ+0x120], R4 ;  /* 0x00012004020085a7 */ /* 0x000ea400080010ff */
[----:B--2---:R-:W-:Y:S05]  /*7f40*/  @!P0 BRA `(.L_x_55) ;  /* 0xfffffffc00f08947 */ /* 0x004fea000383ffff */
[----:B------:R-:W-:Y:S05]  /*7f50*/  BRA `(.L_x_142) ;  /* 0xffffffb0007c7947 */ /* 0x000fea000383ffff */
.L_x_56:
[----:B------:R-:W-:-:S07]  /*7f60*/  MOV R2, UR5 ;  /* 0x0000000500027c02 */ /* 0x000fce0008000f00 */
.L_x_143:
[----:B-1----:R1:W2:Y:S02]  /*7f70*/  SYNCS.PHASECHK.TRANS64.TRYWAIT P0, [R2+URZ+0xd0], R5 ;  /* 0x0000d005020075a7 */ /* 0x0022a400080011ff */
[----:B--2---:R-:W-:Y:S05]  /*7f80*/  @!P0 NANOSLEEP.SYNCS 0x989680 ;  /* 0x009896800000895d */ /* 0x004fea0003900000 */
[----:B------:R-:W2:Y:S02]  /*7f90*/  @!P0 SYNCS.PHASECHK.TRANS64 P0, [R2+URZ+0xd0], R5 ;  /* 0x0000d005020085a7 */ /* 0x000ea400080010ff */
[----:B--2---:R-:W-:Y:S05]  /*7fa0*/  @!P0 BRA `(.L_x_143) ;  /* 0xfffffffc00f08947 */ /* 0x004fea000383ffff */
[----:B------:R-:W-:Y:S05]  /*7fb0*/  BRA `(.L_x_144) ;  /* 0xffffffb0008c7947 */ /* 0x000fea000383ffff */
.L_x_57:
[----:B-1----:R1:W2:Y:S02]  /*7fc0*/  SYNCS.PHASECHK.TRANS64.TRYWAIT P1, [R2+URZ+0xc0], R4 ;  /* 0x0000c004020075a7 */ /* 0x0022a400080211ff */
[----:B--2---:R-:W-:Y:S05]  /*7fd0*/  @!P1 NANOSLEEP.SYNCS 0x989680 ;  /* 0x009896800000995d */ /* 0x004fea0003900000 */
[----:B------:R-:W2:Y:S02]  /*7fe0*/  @!P1 SYNCS.PHASECHK.TRANS64 P1, [R2+URZ+0xc0], R4 ;  /* 0x0000c004020095a7 */ /* 0x000ea400080210ff */
[----:B--2---:R-:W-:Y:S05]  /*7ff0*/  @!P1 BRA `(.L_x_57) ;  /* 0xfffffffc00f09947 */ /* 0x004fea000383ffff */
[----:B------:R-:W-:Y:S05]  /*8000*/  BRA `(.L_x_145) ;  /* 0xffffffb000bc7947 */ /* 0x000fea000383ffff */
.L_x_60:
[----:B------:R-:W-:-:S07]  /*8010*/  MOV R0, UR5 ;  /* 0x0000000500007c02 */ /* 0x000fce0008000f00 */
.L_x_146:
[----:B-1----:R1:W2:Y:S02]  /*8020*/  SYNCS.PHASECHK.TRANS64.TRYWAIT P0, [R0+URZ+0xd0], R2 ;  /* 0x0000d002000075a7 */ /* 0x0022a400080011ff */
[----:B--2---:R-:W-:Y:S05]  /*8030*/  @!P0 NANOSLEEP.SYNCS 0x989680 ;  /* 0x009896800000895d */ /* 0x004fea0003900000 */
[----:B------:R-:W2:Y:S02]  /*8040*/  @!P0 SYNCS.PHASECHK.TRANS64 P0, [R0+URZ+0xd0], R2 ;  /* 0x0000d002000085a7 */ /* 0x000ea400080010ff */
[----:B--2---:R-:W-:Y:S05]  /*8050*/  @!P0 BRA `(.L_x_146) ;  /* 0xfffffffc00f08947 */ /* 0x004fea000383ffff */
[----:B------:R-:W-:Y:S05]  /*8060*/  BRA `(.L_x_59) ;  /* 0xffffffb400107947 */ /* 0x000fea000383ffff */
.L_x_69:
[----:B-1----:R-:W-:-:S04]  /*8070*/  MOV R5, UR4 ;  /* 0x0000000400057c02 */ /* 0x002fc80008000f00 */
[----:B------:R1:W2:Y:S03]  /*8080*/  SYNCS.PHASECHK.TRANS64.TRYWAIT P0, [R5+URZ+0x8], R6 ;  /* 0x00000806050075a7 */ /* 0x0002a600080011ff */
[----:B--2---:R-:W-:Y:S05]  /*8090*/  @!P0 NANOSLEEP.SYNCS 0x989680 ;  /* 0x009896800000895d */ /* 0x004fea0003900000 */
[----:B------:R-:W2:Y:S02]  /*80a0*/  @!P0 SYNCS.PHASECHK.TRANS64 P0, [R5+URZ+0x8], R6 ;  /* 0x00000806050085a7 */ /* 0x000ea400080010ff */
[----:B--2---:R-:W-:Y:S05]  /*80b0*/  @!P0 BRA `(.L_x_69) ;  /* 0xfffffffc00ec8947 */ /* 0x004fea000383ffff */
[----:B------:R-:W-:Y:S05]  /*80c0*/  BRA `(.L_x_68) ;  /* 0xffffffb400c47947 */ /* 0x000fea000383ffff */
.L_x_71:
[----:B------:R-:W-:Y:S01]  /*80d0*/  BSSY B0, `(.L_x_147) ;  /* 0x0000006000007945 */ /* 0x000fe20003800000 */
[----:B------:R-:W-:-:S07]  /*80e0*/  MOV R15, 0xffffffff ;  /* 0xffffffff000f7802 */ /* 0x000fce0000000f00 */
[----:B-1---5:R-:W-:Y:S05]  /*80f0*/  WARPSYNC.COLLECTIVE R15, `(.L_x_148) ;  /* 0x000000000f0c7348 */ /* 0x022fea0003c00000 */
[----:B------:R-:W-:Y:S02]  /*8100*/  ELECT P6, UR79, PT ;  /* 0x00000000004f782f */ /* 0x000fe400038c0000 */
[----:B------:R-:W-:Y:S01]  /*8110*/  MOV R14, UR79 ;  /* 0x0000004f000e7c02 */ /* 0x000fe20008000f00 */
[----:B-1---5:R-:W-:Y:S10]  /*8120*/  ENDCOLLECTIVE ;  /* 0x000000000000791b */ /* 0x022ff40003800000 */
.L_x_148:
[----:B------:R-:W-:Y:S05]  /*8130*/  BSYNC B0 ;  /* 0x0000000000007941 */ /* 0x000fea0003800000 */
.L_x_147:
[----:B------:R-:W-:Y:S01]  /*8140*/  PLOP3.LUT P0, PT, P6, PT, PT, 0x80, 0x8 ;  /* 0x000000000008781c */ /* 0x000fe2000370f070 */
[----:B------:R-:W-:-:S12]  /*8150*/  BRA `(.L_x_149) ;  /* 0xffffffb400f07947 */ /* 0x000fd8000383ffff */
.L_x_73:
[----:B-1----:R-:W-:-:S04]  /*8160*/  MOV R0, UR4 ;  /* 0x0000000400007c02 */ /* 0x002fc80008000f00 */
[----:B------:R1:W2:Y:S03]  /*8170*/  SYNCS.PHASECHK.TRANS64.TRYWAIT P0, [R0+URZ+0x8], R4 ;  /* 0x00000804000075a7 */ /* 0x0002a600080011ff */
[----:B--2---:R-:W-:Y:S05]  /*8180*/  @!P0 NANOSLEEP.SYNCS 0x989680 ;  /* 0x009896800000895d */ /* 0x004fea0003900000 */
[----:B------:R-:W2:Y:S02]  /*8190*/  @!P0 SYNCS.PHASECHK.TRANS64 P0, [R0+URZ+0x8], R4 ;  /* 0x00000804000085a7 */ /* 0x000ea400080010ff */
[----:B--2---:R-:W-:Y:S05]  /*81a0*/  @!P0 BRA `(.L_x_73) ;  /* 0xfffffffc00ec8947 */ /* 0x004fea000383ffff */
[----:B------:R-:W-:Y:S05]  /*81b0*/  BRA `(.L_x_72) ;  /* 0xffffffb400f47947 */ /* 0x000fea000383ffff */
.L_x_74:
[----:B-1----:R1:W2:Y:S02]  /*81c0*/  SYNCS.PHASECHK.TRANS64.TRYWAIT P0, [R0+URZ+0xc0], R4 ;  /* 0x0000c004000075a7 */ /* 0x0022a400080011ff */
[----:B--2---:R-:W-:Y:S05]  /*81d0*/  @!P0 NANOSLEEP.SYNCS 0x989680 ;  /* 0x009896800000895d */ /* 0x004fea0003900000 */
[----:B------:R-:W2:Y:S02]  /*81e0*/  @!P0 SYNCS.PHASECHK.TRANS64 P0, [R0+URZ+0xc0], R4 ;  /* 0x0000c004000085a7 */ /* 0x000ea400080010ff */
[----:B--2---:R-:W-:Y:S05]  /*81f0*/  @!P0 BRA `(.L_x_74) ;  /* 0xfffffffc00f08947 */ /* 0x004fea000383ffff */
[----:B------:R-:W-:Y:S05]  /*8200*/  BRA `(.L_x_150) ;  /* 0xffffffb800e07947 */ /* 0x000fea000383ffff */
.L_x_76:
[----:B------:R-:W-:-:S07]  /*8210*/  MOV R0, UR7 ;  /* 0x0000000700007c02 */ /* 0x000fce0008000f00 */
.L_x_151:
[----:B-1----:R1:W2:Y:S02]  /*8220*/  SYNCS.PHASECHK.TRANS64.TRYWAIT P0, [R0+URZ+0x100], R4 ;  /* 0x00010004000075a7 */ /* 0x0022a400080011ff */
[----:B--2---:R-:W-:Y:S05]  /*8230*/  @!P0 NANOSLEEP.SYNCS 0x989680 ;  /* 0x009896800000895d */ /* 0x004fea0003900000 */
[----:B------:R-:W2:Y:S02]  /*8240*/  @!P0 SYNCS.PHASECHK.TRANS64 P0, [R0+URZ+0x100], R4 ;  /* 0x00010004000085a7 */ /* 0x000ea400080010ff */
[----:B--2---:R-:W-:Y:S05]  /*8250*/  @!P0 BRA `(.L_x_151) ;  /* 0xfffffffc00f08947 */ /* 0x004fea000383ffff */
[----:B------:R-:W-:Y:S05]  /*8260*/  BRA `(.L_x_152) ;  /* 0xffffffbc002c7947 */ /* 0x000fea000383ffff */
.L_x_79:
[----:B------:R-:W-:Y:S07]  /*8270*/  MOV R0, UR6 ;  /* 0x0000000600007c02 */ /* 0x000fee0008000f00 */
.L_x_153:
[----:B-1----:R1:W2:Y:S02]  /*8280*/  SYNCS.PHASECHK.TRANS64.TRYWAIT P0, [R0+URZ], R4 ;  /* 0x00000004000075a7 */ /* 0x0022a400080011ff */
[----:B--2---:R-:W-:Y:S05]  /*8290*/  @!P0 NANOSLEEP.SYNCS 0x989680 ;  /* 0x009896800000895d */ /* 0x004fea0003900000 */
[----:B------:R-:W2:Y:S02]  /*82a0*/  @!P0 SYNCS.PHASECHK.TRANS64 P0, [R0+URZ], R4 ;  /* 0x00000004000085a7 */ /* 0x000ea400080010ff */
[----:B--2---:R-:W-:Y:S05]  /*82b0*/  @!P0 BRA `(.L_x_153) ;  /* 0xfffffffc00f08947 */ /* 0x004fea000383ffff */
[----:B------:R-:W-:Y:S05]  /*82c0*/  BRA `(.L_x_78) ;  /* 0xffffffbc00407947 */ /* 0x000fea000383ffff */
.L_x_83:
[----:B-1----:R-:W-:-:S07]  /*82d0*/  MOV R0, UR7 ;  /* 0x0000000700007c02 */ /* 0x002fce0008000f00 */
.L_x_154:
[----:B-1----:R1:W2:Y:S02]  /*82e0*/  SYNCS.PHASECHK.TRANS64.TRYWAIT P0, [R0+URZ], R2 ;  /* 0x00000002000075a7 */ /* 0x0022a400080011ff */
[----:B--2---:R-:W-:Y:S05]  /*82f0*/  @!P0 NANOSLEEP.SYNCS 0x989680 ;  /* 0x009896800000895d */ /* 0x004fea0003900000 */
[----:B------:R-:W2:Y:S02]  /*8300*/  @!P0 SYNCS.PHASECHK.TRANS64 P0, [R0+URZ], R2 ;  /* 0x00000002000085a7 */ /* 0x000ea400080010ff */
[----:B--2---:R-:W-:Y:S05]  /*8310*/  @!P0 BRA `(.L_x_154) ;  /* 0xfffffffc00f08947 */ /* 0x004fea000383ffff */
[----:B------:R-:W-:Y:S05]  /*8320*/  BRA `(.L_x_155) ;  /* 0xffffffc000347947 */ /* 0x000fea000383ffff */
.L_x_84:
[----:B------:R-:W-:-:S07]  /*8330*/  MOV R0, UR7 ;  /* 0x0000000700007c02 */ /* 0x000fce0008000f00 */
.L_x_156:
[----:B-1----:R1:W2:Y:S02]  /*8340*/  SYNCS.PHASECHK.TRANS64.TRYWAIT P0, [R0+URZ], R3 ;  /* 0x00000003000075a7 */ /* 0x0022a400080011ff */
[----:B--2---:R-:W-:Y:S05]  /*8350*/  @!P0 NANOSLEEP.SYNCS 0x989680 ;  /* 0x009896800000895d */ /* 0x004fea0003900000 */
[----:B------:R-:W2:Y:S02]  /*8360*/  @!P0 SYNCS.PHASECHK.TRANS64 P0, [R0+URZ], R3 ;  /* 0x00000003000085a7 */ /* 0x000ea400080010ff */
[----:B--2---:R-:W-:Y:S05]  /*8370*/  @!P0 BRA `(.L_x_156) ;  /* 0xfffffffc00f08947 */ /* 0x004fea000383ffff */
[----:B------:R-:W-:Y:S05]  /*8380*/  BRA `(.L_x_157) ;  /* 0xffffffc000407947 */ /* 0x000fea000383ffff */
.L_x_85:
[----:B------:R-:W-:-:S07]  /*8390*/  MOV R0, UR7 ;  /* 0x0000000700007c02 */ /* 0x000fce0008000f00 */
.L_x_158:
[----:B-1----:R1:W2:Y:S02]  /*83a0*/  SYNCS.PHASECHK.TRANS64.TRYWAIT P0, [R0+URZ], R3 ;  /* 0x00000003000075a7 */ /* 0x0022a400080011ff */
[----:B--2---:R-:W-:Y:S05]  /*83b0*/  @!P0 NANOSLEEP.SYNCS 0x989680 ;  /* 0x009896800000895d */ /* 0x004fea0003900000 */
[----:B------:R-:W2:Y:S02]  /*83c0*/  @!P0 SYNCS.PHASECHK.TRANS64 P0, [R0+URZ], R3 ;  /* 0x00000003000085a7 */ /* 0x000ea400080010ff */
[----:B--2---:R-:W-:Y:S05]  /*83d0*/  @!P0 BRA `(.L_x_158) ;  /* 0xfffffffc00f08947 */ /* 0x004fea000383ffff */
[----:B------:R-:W-:Y:S05]  /*83e0*/  BRA `(.L_x_159) ;  /* 0xffffffc0004c7947 */ /* 0x000fea000383ffff */
.L_x_88:
[----:B------:R-:W-:-:S07]  /*83f0*/  MOV R0, UR5 ;  /* 0x0000000500007c02 */ /* 0x000fce0008000f00 */
.L_x_160:
[----:B-1----:R1:W2:Y:S02]  /*8400*/  SYNCS.PHASECHK.TRANS64.TRYWAIT P1, [R0+URZ+0x140], R2 ;  /* 0x00014002000075a7 */ /* 0x0022a400080211ff */
[----:B--2---:R-:W-:Y:S05]  /*8410*/  @!P1 NANOSLEEP.SYNCS 0x989680 ;  /* 0x009896800000995d */ /* 0x004fea0003900000 */
[----:B------:R-:W2:Y:S02]  /*8420*/  @!P1 SYNCS.PHASECHK.TRANS64 P1, [R0+URZ+0x140], R2 ;  /* 0x00014002000095a7 */ /* 0x000ea400080210ff */
[----:B--2---:R-:W-:Y:S05]  /*8430*/  @!P1 BRA `(.L_x_160) ;  /* 0xfffffffc00f09947 */ /* 0x004fea000383ffff */
[----:B------:R-:W-:Y:S05]  /*8440*/  BRA `(.L_x_161) ;  /* 0xffffffc000987947 */ /* 0x000fea000383ffff */
.L_x_93:
[----:B---3--:R3:W1:Y:S02]  /*8450*/  SYNCS.PHASECHK.TRANS64.TRYWAIT P0, [R7+URZ+0xc0], R0 ;  /* 0x0000c000070075a7 */ /* 0x00866400080011ff */
[----:B-1----:R-:W-:Y:S05]  /*8460*/  @!P0 NANOSLEEP.SYNCS 0x989680 ;  /* 0x009896800000895d */ /* 0x002fea0003900000 */
[----:B------:R-:W1:Y:S02]  /*8470*/  @!P0 SYNCS.PHASECHK.TRANS64 P0, [R7+URZ+0xc0], R0 ;  /* 0x0000c000070085a7 */ /* 0x000e6400080010ff */
[----:B-1----:R-:W-:Y:S05]  /*8480*/  @!P0 BRA `(.L_x_93) ;  /* 0xfffffffc00f08947 */ /* 0x002fea000383ffff */
[----:B------:R-:W-:Y:S05]  /*8490*/  BRA `(.L_x_162) ;  /* 0xffffffc400b07947 */ /* 0x000fea000383ffff */
.L_x_96:
[----:B-1----:R-:W-:Y:S07]  /*84a0*/  MOV R0, UR19 ;  /* 0x0000001300007c02 */ /* 0x002fee0008000f00 */
.L_x_163:
[----:B-1----:R1:W2:Y:S02]  /*84b0*/  SYNCS.PHASECHK.TRANS64.TRYWAIT P2, [R0+URZ+0xb8], R7 ;  /* 0x0000b807000075a7 */ /* 0x0022a400080411ff */
[----:B--2---:R-:W-:Y:S05]  /*84c0*/  @!P2 NANOSLEEP.SYNCS 0x989680 ;  /* 0x009896800000a95d */ /* 0x004fea0003900000 */
[----:B------:R-:W2:Y:S02]  /*84d0*/  @!P2 SYNCS.PHASECHK.TRANS64 P2, [R0+URZ+0xb8], R7 ;  /* 0x0000b8070000a5a7 */ /* 0x000ea400080410ff */
[----:B--2---:R-:W-:Y:S05]  /*84e0*/  @!P2 BRA `(.L_x_163) ;  /* 0xfffffffc00f0a947 */ /* 0x004fea000383ffff */
[----:B------:R-:W-:Y:S05]  /*84f0*/  BRA `(.L_x_95) ;  /* 0xffffffc800f87947 */ /* 0x000fea000383ffff */
.L_x_99:
[----:B-1----:R-:W-:Y:S07]  /*8500*/  MOV R0, UR19 ;  /* 0x0000001300007c02 */ /* 0x002fee0008000f00 */
.L_x_164:
[----:B-1----:R1:W2:Y:S02]  /*8510*/  SYNCS.PHASECHK.TRANS64.TRYWAIT P0, [R0+URZ+0xa8], R6 ;  /* 0x0000a806000075a7 */ /* 0x0022a400080011ff */
[----:B--2---:R-:W-:Y:S05]  /*8520*/  @!P0 NANOSLEEP.SYNCS 0x989680 ;  /* 0x009896800000895d */ /* 0x004fea0003900000 */
[----:B------:R-:W2:Y:S02]  /*8530*/  @!P0 SYNCS.PHASECHK.TRANS64 P0, [R0+URZ+0xa8], R6 ;  /* 0x0000a806000085a7 */ /* 0x000ea400080010ff */
[----:B--2---:R-:W-:Y:S05]  /*8540*/  @!P0 BRA `(.L_x_164) ;  /* 0xfffffffc00f08947 */ /* 0x004fea000383ffff */
[----:B------:R-:W-:Y:S05]  /*8550*/  BRA `(.L_x_165) ;  /* 0xffffffcc00447947 */ /* 0x000fea000383ffff */
.L_x_102:
[----:B--2---:R2:W4:Y:S02]  /*8560*/  SYNCS.PHASECHK.TRANS64.TRYWAIT P0, [R3+URZ+0xc0], R0 ;  /* 0x0000c000030075a7 */ /* 0x00452400080011ff */
[----:B----4-:R-:W-:Y:S05]  /*8570*/  @!P0 NANOSLEEP.SYNCS 0x989680 ;  /* 0x009896800000895d */ /* 0x010fea0003900000 */
[----:B------:R-:W4:Y:S02]  /*8580*/  @!P0 SYNCS.PHASECHK.TRANS64 P0, [R3+URZ+0xc0], R0 ;  /* 0x0000c000030085a7 */ /* 0x000f2400080010ff */
[----:B----4-:R-:W-:Y:S05]  /*8590*/  @!P0 BRA `(.L_x_102) ;  /* 0xfffffffc00f08947 */ /* 0x010fea000383ffff */
[----:B------:R-:W-:Y:S05]  /*85a0*/  BRA `(.L_x_166) ;  /* 0xffffffd000807947 */ /* 0x000fea000383ffff */
.L_x_113:
[----:B-1----:R-:W-:Y:S04]  /*85b0*/  MOV R0, UR57 ;  /* 0x0000003900007c02 */ /* 0x002fe80008000f00 */
[----:B------:R1:W2:Y:S03]  /*85c0*/  SYNCS.PHASECHK.TRANS64.TRYWAIT P1, [R0+URZ+0xa0], R3 ;  /* 0x0000a003000075a7 */ /* 0x0002a600080211ff */
[----:B--2---:R-:W-:Y:S05]  /*85d0*/  @!P1 NANOSLEEP.SYNCS 0x989680 ;  /* 0x009896800000995d */ /* 0x004fea0003900000 */
[----:B------:R-:W2:Y:S02]  /*85e0*/  @!P1 SYNCS.PHASECHK.TRANS64 P1, [R0+URZ+0xa0], R3 ;  /* 0x0000a003000095a7 */ /* 0x000ea400080210ff */
[----:B--2---:R-:W-:Y:S05]  /*85f0*/  @!P1 BRA `(.L_x_113) ;  /* 0xfffffffc00ec9947 */ /* 0x004fea000383ffff */
[----:B------:R-:W-:Y:S05]  /*8600*/  BRA `(.L_x_112) ;  /* 0xffffffdc00ac7947 */ /* 0x000fea000383ffff */
.L_x_115:
[----:B------:R1:W1:Y:S02]  /*8610*/  SYNCS.PHASECHK.TRANS64.TRYWAIT P1, [R143+URZ+0xe0], R4 ;  /* 0x0000e0048f0075a7 */ /* 0x00026400080211ff */
[----:B-1----:R-:W-:Y:S05]  /*8620*/  @!P1 NANOSLEEP.SYNCS 0x989680 ;  /* 0x009896800000995d */ /* 0x002fea0003900000 */
[----:B------:R-:W1:Y:S02]  /*8630*/  @!P1 SYNCS.PHASECHK.TRANS64 P1, [R143+URZ+0xe0], R4 ;  /* 0x0000e0048f0095a7 */ /* 0x000e6400080210ff */
[----:B-1----:R-:W-:Y:S05]  /*8640*/  @!P1 BRA `(.L_x_115) ;  /* 0xfffffffc00f09947 */ /* 0x002fea000383ffff */
[----:B------:R-:W-:Y:S05]  /*8650*/  BRA `(.L_x_114) ;  /* 0xffffffdc00f07947 */ /* 0x000fea000383ffff */
        .weak           $__internal_0_$__cuda_sm10x_tcgen05_guardrail_trap_col_being_dealloced_not_returned_by_alloc
        .type           $__internal_0_$__cuda_sm10x_tcgen05_guardrail_trap_col_being_dealloced_not_returned_by_alloc,@function
        .size           $__internal_0_$__cuda_sm10x_tcgen05_guardrail_trap_col_being_dealloced_not_returned_by_alloc,($__internal_1_$__cuda_sm10x_tcgen05_guardrail_trap_phase_invalid_during_alloc - $__internal_0_$__cuda_sm10x_tcgen05_guardrail_trap_col_being_dealloced_not_returned_by_alloc)
$__internal_0_$__cuda_sm10x_tcgen05_guardrail_trap_col_being_dealloced_not_returned_by_alloc:
[----:B------:R-:W-:Y:S05]  /*8660*/  BPT.TRAP 0x1 ;  /* 0x000000040000795c */ /* 0x000fea0000300000 */
[----:B------:R-:W-:-:S04]  /*8670*/  HFMA2 R3, -RZ, RZ, 0, 0 ;  /* 0x00000000ff037431 */ /* 0x000fc800000001ff */
[----:B------:R-:W-:Y:S05]  /*8680*/  RET.REL.NODEC R2 `(_ZN7cutlass13device_kernelINS_4gemm6kernel13GemmUniversalIN4cute5tupleIJiiiiEEENS1_10collective13CollectiveMmaINS1_35MainloopSm100TmaUmmaWarpSpecializedILi10ELi2ELi4ENS5_IJNS4_1CILi4EEESB_NSA_ILi1EEEEEEEENS5_IJNSA_ILi256EEENSA_ILi64EEENSA_ILi128EEEEEENS_12float_e4m3_tENS5_IJlSC_lEEESJ_SK_NS4_8TiledMMAINS4_8MMA_AtomIJNS4_10MMA_TraitsINS4_25SM100_MMA_F8F6F4_2x1SM_SSEJSJ_SJ_fSF_SG_NS4_17integral_constantINS4_4UMMA5MajorELSR_0EEESS_NSP_INSQ_7ScaleInELST_0EEESU_EEEEEENS4_6LayoutINS5_IJSC_SC_SC_EEENS5_IJNSA_ILi0EEESZ_SZ_EEEEENS5_IJNS4_10UnderscoreES12_S12_EEEEENS4_28SM100_TMA_2SM_LOAD_MULTICASTENS4_14ComposedLayoutINS4_7SwizzleILi3ELi4ELi3EEENS4_18smem_ptr_flag_bitsILi8EEENSX_INS5_IJNSA_ILi8EEESH_EEENS5_IJSH_SC_EEEEEEEvNS4_8identityES15_S1F_vS1G_EENS_8epilogue10collective18CollectiveEpilogueINS1I_23Sm100TmaWarpSpecializedILi1ELi1ELi64ELb0ELb0EEEJNS5_IJSH_SG_SH_EEENS5_IJNSX_ISH_SC_EENSX_ISG_SC_EEEEESJ_SK_SJ_SK_NS1I_6fusion15FusionCallbacksIS1M_NS1R_17LinearCombinationISJ_fSJ_fLNS_15FloatRoundStyleE2EEES1N_S1Q_JEEENS4_5SM1004TMEM4LOAD26SM100_TMEM_LOAD_32dp32b64xENS4_13SM90_TMA_LOADENS16_INS17_ILi2ELi4ELi3EEES1A_NSX_INS5_IJS1B_SG_EEENS5_IJSG_SC_EEEEEEENS4_39AutoVectorizingCopyWithAssumedAlignmentILi128EEENS4_14SM90_TMA_STOREES26_S28_S28_EEEvvEEEEvNT_6ParamsE) ;  /* 0xffffff78025c7950 */ /* 0x000fea0003c3ffff */
        .weak           $__internal_1_$__cuda_sm10x_tcgen05_guardrail_trap_phase_invalid_during_alloc
        .type           $__internal_1_$__cuda_sm10x_tcgen05_guardrail_trap_phase_invalid_during_alloc,@function
        .size           $__internal_1_$__cuda_sm10x_tcgen05_guardrail_trap_phase_invalid_during_alloc,($__internal_2_$__cuda_sm10x_tcgen05_guardrail_trap_unallocated_columns_being_dealloced - $__internal_1_$__cuda_sm10x_tcgen05_guardrail_trap_phase_invalid_during_alloc)
$__internal_1_$__cuda_sm10x_tcgen05_guardrail_trap_phase_invalid_during_alloc:
[----:B------:R-:W-:Y:S05]  /*8690*/  BPT.TRAP 0x1 ;  /* 0x000000040000795c */ /* 0x000fea0000300000 */
[----:B------:R-:W-:-:S04]  /*86a0*/  MOV R5, 0x0 ;  /* 0x0000000000057802 */ /* 0x000fc80000000f00 */
[----:B------:R-:W-:Y:S05]  /*86b0*/  RET.REL.NODEC R4 `(_ZN7cutlass13device_kernelINS_4gemm6kernel13GemmUniversalIN4cute5tupleIJiiiiEEENS1_10collective13CollectiveMmaINS1_35MainloopSm100TmaUmmaWarpSpecializedILi10ELi2ELi4ENS5_IJNS4_1CILi4EEESB_NSA_ILi1EEEEEEEENS5_IJNSA_ILi256EEENSA_ILi64EEENSA_ILi128EEEEEENS_12float_e4m3_tENS5_IJlSC_lEEESJ_SK_NS4_8TiledMMAINS4_8MMA_AtomIJNS4_10MMA_TraitsINS4_25SM100_MMA_F8F6F4_2x1SM_SSEJSJ_SJ_fSF_SG_NS4_17integral_constantINS4_4UMMA5MajorELSR_0EEESS_NSP_INSQ_7ScaleInELST_0EEESU_EEEEEENS4_6LayoutINS5_IJSC_SC_SC_EEENS5_IJNSA_ILi0EEESZ_SZ_EEEEENS5_IJNS4_10UnderscoreES12_S12_EEEEENS4_28SM100_TMA_2SM_LOAD_MULTICASTENS4_14ComposedLayoutINS4_7SwizzleILi3ELi4ELi3EEENS4_18smem_ptr_flag_bitsILi8EEENSX_INS5_IJNSA_ILi8EEESH_EEENS5_IJSH_SC_EEEEEEEvNS4_8identityES15_S1F_vS1G_EENS_8epilogue10collective18CollectiveEpilogueINS1I_23Sm100TmaWarpSpecializedILi1ELi1ELi64ELb0ELb0EEEJNS5_IJSH_SG_SH_EEENS5_IJNSX_ISH_SC_EENSX_ISG_SC_EEEEESJ_SK_SJ_SK_NS1I_6fusion15FusionCallbacksIS1M_NS1R_17LinearCombinationISJ_fSJ_fLNS_15FloatRoundStyleE2EEES1N_S1Q_JEEENS4_5SM1004TMEM4LOAD26SM100_TMEM_LOAD_32dp32b64xENS4_13SM90_TMA_LOADENS16_INS17_ILi2ELi4ELi3EEES1A_NSX_INS5_IJS1B_SG_EEENS5_IJSG_SC_EEEEEEENS4_39AutoVectorizingCopyWithAssumedAlignmentILi128EEENS4_14SM90_TMA_STOREES26_S28_S28_EEEvvEEEEvNT_6ParamsE) ;  /* 0xffffff7804507950 */ /* 0x000fea0003c3ffff */
        .weak           $__internal_2_$__cuda_sm10x_tcgen05_guardrail_trap_unallocated_columns_being_dealloced
        .type           $__internal_2_$__cuda_sm10x_tcgen05_guardrail_trap_unallocated_columns_being_dealloced,@function
        .size           $__internal_2_$__cuda_sm10x_tcgen05_guardrail_trap_unallocated_columns_being_dealloced,(.L_x_168 - $__internal_2_$__cuda_sm10x_tcgen05_guardrail_trap_unallocated_columns_being_dealloced)
$__internal_2_$__cuda_sm10x_tcgen05_guardrail_trap_unallocated_columns_being_dealloced:
[----:B------:R-:W-:Y:S05]  /*86c0*/  BPT.TRAP 0x1 ;  /* 0x000000040000795c */ /* 0x000fea0000300000 */
[----:B------:R-:W-:-:S04]  /*86d0*/  HFMA2 R3, -RZ, RZ, 0, 0 ;  /* 0x00000000ff037431 */ /* 0x000fc800000001ff */
[----:B------:R-:W-:Y:S05]  /*86e0*/  RET.REL.NODEC R2 `(_ZN7cutlass13device_kernelINS_4gemm6kernel13GemmUniversalIN4cute5tupleIJiiiiEEENS1_10collective13CollectiveMmaINS1_35MainloopSm100TmaUmmaWarpSpecializedILi10ELi2ELi4ENS5_IJNS4_1CILi4EEESB_NSA_ILi1EEEEEEEENS5_IJNSA_ILi256EEENSA_ILi64EEENSA_ILi128EEEEEENS_12float_e4m3_tENS5_IJlSC_lEEESJ_SK_NS4_8TiledMMAINS4_8MMA_AtomIJNS4_10MMA_TraitsINS4_25SM100_MMA_F8F6F4_2x1SM_SSEJSJ_SJ_fSF_SG_NS4_17integral_constantINS4_4UMMA5MajorELSR_0EEESS_NSP_INSQ_7ScaleInELST_0EEESU_EEEEEENS4_6LayoutINS5_IJSC_SC_SC_EEENS5_IJNSA_ILi0EEESZ_SZ_EEEEENS5_IJNS4_10UnderscoreES12_S12_EEEEENS4_28SM100_TMA_2SM_LOAD_MULTICASTENS4_14ComposedLayoutINS4_7SwizzleILi3ELi4ELi3EEENS4_18smem_ptr_flag_bitsILi8EEENSX_INS5_IJNSA_ILi8EEESH_EEENS5_IJSH_SC_EEEEEEEvNS4_8identityES15_S1F_vS1G_EENS_8epilogue10collective18CollectiveEpilogueINS1I_23Sm100TmaWarpSpecializedILi1ELi1ELi64ELb0ELb0EEEJNS5_IJSH_SG_SH_EEENS5_IJNSX_ISH_SC_EENSX_ISG_SC_EEEEESJ_SK_SJ_SK_NS1I_6fusion15FusionCallbacksIS1M_NS1R_17LinearCombinationISJ_fSJ_fLNS_15FloatRoundStyleE2EEES1N_S1Q_JEEENS4_5SM1004TMEM4LOAD26SM100_TMEM_LOAD_32dp32b64xENS4_13SM90_TMA_LOADENS16_INS17_ILi2ELi4ELi3EEES1A_NSX_INS5_IJS1B_SG_EEENS5_IJSG_SC_EEEEEEENS4_39AutoVectorizingCopyWithAssumedAlignmentILi128EEENS4_14SM90_TMA_STOREES26_S28_S28_EEEvvEEEEvNT_6ParamsE) ;  /* 0xffffff7802447950 */ /* 0x000fea0003c3ffff */
.L_x_167:
[----:B------:R-:W-:-:S00]  /*86f0*/  BRA `(.L_x_167) ;  /* 0xfffffffc00fc7947 */ /* 0x000fc0000383ffff */
[----:B------:R-:W-:-:S00]  /*8700*/  NOP ;  /* 0x0000000000007918 */ /* 0x000fc00000000000 */
[----:B------:R-:W-:-:S00]  /*8710*/  NOP ;  /* 0x0000000000007918 */ /* 0x000fc00000000000 */
[----:B------:R-:W-:-:S00]  /*8720*/  NOP ;  /* 0x0000000000007918 */ /* 0x000fc00000000000 */
[----:B------:R-:W-:-:S00]  /*8730*/  NOP ;  /* 0x0000000000007918 */ /* 0x000fc00000000000 */
[----:B------:R-:W-:-:S00]  /*8740*/  NOP ;  /* 0x0000000000007918 */ /* 0x000fc00000000000 */
[----:B------:R-:W-:-:S00]  /*8750*/  NOP ;  /* 0x0000000000007918 */ /* 0x000fc00000000000 */
[----:B------:R-:W-:-:S00]  /*8760*/  NOP ;  /* 0x0000000000007918 */ /* 0x000fc00000000000 */
[----:B------:R-:W-:-:S00]  /*8770*/  NOP ;  /* 0x0000000000007918 */ /* 0x000fc00000000000 */
.L_x_168:


//--------------------- .nv.global.init           --------------------------
	.section	.nv.global.init,"aw",@progbits
.nv.global.init:
	.type		$str$27,@object
	.size		$str$27,($str$28 - $str$27)
$str$27:
        /*0000*/ 	.byte	0x28, 0x61, 0x64, 0x64, 0x72, 0x65, 0x73, 0x73, 0x20, 0x26, 0x20, 0x6d, 0x61, 0x73, 0x6b, 0x29
        /*0010*/ 	.byte	0x20, 0x3d, 0x3d, 0x20, 0x30, 0x00
	.type		$str$28,@object
	.size		$str$28,($str$26 - $str$28)
$str$28:
        /*0016*/ 	.byte	0x2f, 0x74, 0x6d, 0x70, 0x2f, 0x63, 0x75, 0x74, 0x6c, 0x61, 0x73, 0x73, 0x5f, 0x73, 0x77, 0x65
        /*0026*/ 	.byte	0x65, 0x70, 0x5f, 0x73, 0x72, 0x63, 0x2f, 0x69, 0x6e, 0x63, 0x6c, 0x75, 0x64, 0x65, 0x2f, 0x63
        /*0036*/ 	.byte	0x75, 0x74, 0x65, 0x2f, 0x70, 0x6f, 0x69, 0x6e, 0x74, 0x65, 0x72, 0x5f, 0x66, 0x6c, 0x61, 0x67
        /*0046*/ 	.byte	0x67, 0x65, 0x64, 0x2e, 0x68, 0x70, 0x70, 0x00
	.type		$str$26,@object
	.size		$str$26,($str$25 - $str$26)
$str$26:
        /*004e*/ 	.byte	0x2f, 0x74, 0x6d, 0x70, 0x2f, 0x63, 0x75, 0x74, 0x6c, 0x61, 0x73, 0x73, 0x5f, 0x73, 0x77, 0x65
        /*005e*/ 	.byte	0x65, 0x70, 0x5f, 0x73, 0x72, 0x63, 0x2f, 0x69, 0x6e, 0x63, 0x6c, 0x75, 0x64, 0x65, 0x2f, 0x63
        /*006e*/ 	.byte	0x75, 0x74, 0x65, 0x2f, 0x61, 0x74, 0x6f, 0x6d, 0x2f, 0x63, 0x6f, 0x70, 0x79, 0x5f, 0x74, 0x72
        /*007e*/ 	.byte	0x61, 0x69, 0x74, 0x73, 0x5f, 0x73, 0x6d, 0x31, 0x30, 0x30, 0x2e, 0x68, 0x70, 0x70, 0x00
	.type		$str$25,@object
	.size		$str$25,(__unnamed_1 - $str$25)
$str$25:
        /*008d*/ 	.byte	0x28, 0x28, 0x75, 0x69, 0x6e, 0x74, 0x33, 0x32, 0x5f, 0x74, 0x28, 0x74, 0x68, 0x72, 0x65, 0x61
        /*009d*/ 	.byte	0x64, 0x49, 0x64, 0x78, 0x2e, 0x78, 0x29, 0x20, 0x2f, 0x20, 0x33, 0x32, 0x29, 0x20, 0x25, 0x20
        /*00ad*/ 	.byte	0x34, 0x29, 0x20, 0x3d, 0x3d, 0x20, 0x28, 0x28, 0x28, 0x74, 0x6d, 0x65, 0x6d, 0x5f, 0x61, 0x64
        /*00bd*/ 	.byte	0x64, 0x72, 0x20, 0x3e, 0x3e, 0x20, 0x31, 0x36, 0x29, 0x20, 0x2f, 0x20, 0x33, 0x32, 0x29, 0x20
        /*00cd*/ 	.byte	0x25, 0x20, 0x34, 0x29, 0x00
	.type		__unnamed_1,@object
	.size		__unnamed_1,(__unnamed_2 - __unnamed_1)
__unnamed_1:
        /*00d2*/ 	.byte	0x61, 0x75, 0x74, 0x6f, 0x20, 0x63, 0x75, 0x74, 0x65, 0x3a, 0x3a, 0x61, 0x73, 0x5f, 0x70, 0x6f
        /* <DEDUP_REMOVED lines=24> */
        /*0262*/ 	.byte	0x43, 0x3c, 0x38, 0x31, 0x39, 0x32, 0x3e, 0x3e, 0x3e, 0x3e, 0x5d, 0x00
	.type		__unnamed_2,@object
	.size		__unnamed_2,(.L_2 - __unnamed_2)
__unnamed_2:
        /* <DEDUP_REMOVED lines=42> */
        /*050e*/ 	.byte	0x3e, 0x3e, 0x3e, 0x3e, 0x5d, 0x00
.L_2:


//--------------------- .nv.shared._ZN7cutlass13device_kernelINS_4gemm6kernel13GemmUniversalIN4cute5tupleIJiiiiEEENS1_10collective13CollectiveMmaINS1_35MainloopSm100TmaUmmaWarpSpecializedILi10ELi2ELi4ENS5_IJNS4_1CILi4EEESB_NSA_ILi1EEEEEEEENS5_IJNSA_ILi256EEENSA_ILi64EEENSA_ILi128EEEEEENS_12float_e4m3_tENS5_IJlSC_lEEESJ_SK_NS4_8TiledMMAINS4_8MMA_AtomIJNS4_10MMA_TraitsINS4_25SM100_MMA_F8F6F4_2x1SM_SSEJSJ_SJ_fSF_SG_NS4_17integral_constantINS4_4UMMA5MajorELSR_0EEESS_NSP_INSQ_7ScaleInELST_0EEESU_EEEEEENS4_6LayoutINS5_IJSC_SC_SC_EEENS5_IJNSA_ILi0EEESZ_SZ_EEEEENS5_IJNS4_10UnderscoreES12_S12_EEEEENS4_28SM100_TMA_2SM_LOAD_MULTICASTENS4_14ComposedLayoutINS4_7SwizzleILi3ELi4ELi3EEENS4_18smem_ptr_flag_bitsILi8EEENSX_INS5_IJNSA_ILi8EEESH_EEENS5_IJSH_SC_EEEEEEEvNS4_8identityES15_S1F_vS1G_EENS_8epilogue10collective18CollectiveEpilogueINS1I_23Sm100TmaWarpSpecializedILi1ELi1ELi64ELb0ELb0EEEJNS5_IJSH_SG_SH_EEENS5_IJNSX_ISH_SC_EENSX_ISG_SC_EEEEESJ_SK_SJ_SK_NS1I_6fusion15FusionCallbacksIS1M_NS1R_17LinearCombinationISJ_fSJ_fLNS_15FloatRoundStyleE2EEES1N_S1Q_JEEENS4_5SM1004TMEM4LOAD26SM100_TMEM_LOAD_32dp32b64xENS4_13SM90_TMA_LOADENS16_INS17_ILi2ELi4ELi3EEES1A_NSX_INS5_IJS1B_SG_EEENS5_IJSG_SC_EEEEEEENS4_39AutoVectorizingCopyWithAssumedAlignmentILi128EEENS4_14SM90_TMA_STOREES26_S28_S28_EEEvvEEEEvNT_6ParamsE --------------------------
	.section	.nv.shared._ZN7cutlass13device_kernelINS_4gemm6kernel13GemmUniversalIN4cute5tupleIJiiiiEEENS1_10collective13CollectiveMmaINS1_35MainloopSm100TmaUmmaWarpSpecializedILi10ELi2ELi4ENS5_IJNS4_1CILi4EEESB_NSA_ILi1EEEEEEEENS5_IJNSA_ILi256EEENSA_ILi64EEENSA_ILi128EEEEEENS_12float_e4m3_tENS5_IJlSC_lEEESJ_SK_NS4_8TiledMMAINS4_8MMA_AtomIJNS4_10MMA_TraitsINS4_25SM100_MMA_F8F6F4_2x1SM_SSEJSJ_SJ_fSF_SG_NS4_17integral_constantINS4_4UMMA5MajorELSR_0EEESS_NSP_INSQ_7ScaleInELST_0EEESU_EEEEEENS4_6LayoutINS5_IJSC_SC_SC_EEENS5_IJNSA_ILi0EEESZ_SZ_EEEEENS5_IJNS4_10UnderscoreES12_S12_EEEEENS4_28SM100_TMA_2SM_LOAD_MULTICASTENS4_14ComposedLayoutINS4_7SwizzleILi3ELi4ELi3EEENS4_18smem_ptr_flag_bitsILi8EEENSX_INS5_IJNSA_ILi8EEESH_EEENS5_IJSH_SC_EEEEEEEvNS4_8identityES15_S1F_vS1G_EENS_8epilogue10collective18CollectiveEpilogueINS1I_23Sm100TmaWarpSpecializedILi1ELi1ELi64ELb0ELb0EEEJNS5_IJSH_SG_SH_EEENS5_IJNSX_ISH_SC_EENSX_ISG_SC_EEEEESJ_SK_SJ_SK_NS1I_6fusion15FusionCallbacksIS1M_NS1R_17LinearCombinationISJ_fSJ_fLNS_15FloatRoundStyleE2EEES1N_S1Q_JEEENS4_5SM1004TMEM4LOAD26SM100_TMEM_LOAD_32dp32b64xENS4_13SM90_TMA_LOADENS16_INS17_ILi2ELi4ELi3EEES1A_NSX_INS5_IJS1B_SG_EEENS5_IJSG_SC_EEEEEEENS4_39AutoVectorizingCopyWithAssumedAlignmentILi128EEENS4_14SM90_TMA_STOREES26_S28_S28_EEEvvEEEEvNT_6ParamsE,"aw",@nobits
	.sectionflags	@""
	.align	16
	.zero		1024


//--------------------- .nv.shared.reserved.0     --------------------------
	.section	.nv.shared.reserved.0,"aw",@nobits
	.weak		__nv_reservedSMEM_offset_0_alias
	.size		__nv_reservedSMEM_offset_0_alias, 0, 64
	.other		__nv_reservedSMEM_offset_0_alias,@"STO_CUDA_RESERVED_SHARED STV_DEFAULT"
__nv_reservedSMEM_offset_0_alias:
	.zero		0
.nv.shared.reserved.0:
	.zero		64
	.weak		__nv_reservedSMEM_tcgen05_partition
	.type		__nv_reservedSMEM_tcgen05_partition,@object
	.size		__nv_reservedSMEM_tcgen05_partition,(.L_0 - __nv_reservedSMEM_tcgen05_partition)
__nv_reservedSMEM_tcgen05_partition:
	.zero		32
.L_0:


//--------------------- .nv.global                --------------------------
	.section	.nv.global,"aw",@nobits
.nv.global:
	.type		_ZN40_INTERNAL_5d1e10b5_4_k_cu_222bbb06_215614cute1_E,@object
	.size		_ZN40_INTERNAL_5d1e10b5_4_k_cu_222bbb06_215614cute1_E,(_ZN40_INTERNAL_5d1e10b5_4_k_cu_222bbb06_215614cuda3std3__45__cpo6cbeginE - _ZN40_INTERNAL_5d1e10b5_4_k_cu_222bbb06_215614cute1_E)
_ZN40_INTERNAL_5d1e10b5_4_k_cu_222bbb06_215614cute1_E:
	.zero		1
	.type		_ZN40_INTERNAL_5d1e10b5_4_k_cu_222bbb06_215614cuda3std3__45__cpo6cbeginE,@object
	.size		_ZN40_INTERNAL_5d1e10b5_4_k_cu_222bbb06_215614cuda3std3__45__cpo6cbeginE,(_ZN40_INTERNAL_5d1e10b5_4_k_cu_222bbb06_215614cuda3std3__48in_placeE - _ZN40_INTERNAL_5d1e10b5_4_k_cu_222bbb06_215614cuda3std3__45__cpo6cbeginE)
_ZN40_INTERNAL_5d1e10b5_4_k_cu_222bbb06_215614cuda3std3__45__cpo6cbeginE:
	.zero		1
	.type		_ZN40_INTERNAL_5d1e10b5_4_k_cu_222bbb06_215614cuda3std3__48in_placeE,@object
	.size		_ZN40_INTERNAL_5d1e10b5_4_k_cu_222bbb06_215614cuda3std3__48in_placeE,(_ZN40_INTERNAL_5d1e10b5_4_k_cu_222bbb06_215614cuda3std6ranges3__45__cpo9iter_moveE - _ZN40_INTERNAL_5d1e10b5_4_k_cu_222bbb06_215614cuda3std3__48in_placeE)
_ZN40_INTERNAL_5d1e10b5_4_k_cu_222bbb06_215614cuda3std3__48in_placeE:
	.zero		1
	.type		_ZN40_INTERNAL_5d1e10b5_4_k_cu_222bbb06_215614cuda3std6ranges3__45__cpo9iter_moveE,@object
	.size		_ZN40_INTERNAL_5d1e10b5_4_k_cu_222bbb06_215614cuda3std6ranges3__45__cpo9iter_moveE,(_ZN40_INTERNAL_5d1e10b5_4_k_cu_222bbb06_215614cuda3std3__45__cpo5beginE - _ZN40_INTERNAL_5d1e10b5_4_k_cu_222bbb06_215614cuda3std6ranges3__45__cpo9iter_moveE)
_ZN40_INTERNAL_5d1e10b5_4_k_cu_222bbb06_215614cuda3std6ranges3__45__cpo9iter_moveE:
	.zero		1
	.type		_ZN40_INTERNAL_5d1e10b5_4_k_cu_222bbb06_215614cuda3std3__45__cpo5beginE,@object
	.size		_ZN40_INTERNAL_5d1e10b5_4_k_cu_222bbb06_215614cuda3std3__45__cpo5beginE,(_ZN40_INTERNAL_5d1e10b5_4_k_cu_222bbb06_215614cuda3std3__442_GLOBAL__N__5d1e10b5_4_k_cu_222bbb06_215616ignoreE - _ZN40_INTERNAL_5d1e10b5_4_k_cu_222bbb06_215614cuda3std3__45__cpo5beginE)
_ZN40_INTERNAL_5d1e10b5_4_k_cu_222bbb06_215614cuda3std3__45__cpo5beginE:
	.zero		1
	.type		_ZN40_INTERNAL_5d1e10b5_4_k_cu_222bbb06_215614cuda3std3__442_GLOBAL__N__5d1e10b5_4_k_cu_222bbb06_215616ignoreE,@object
	.size		_ZN40_INTERNAL_5d1e10b5_4_k_cu_222bbb06_215614cuda3std3__442_GLOBAL__N__5d1e10b5_4_k_cu_222bbb06_215616ignoreE,(_ZN40_INTERNAL_5d1e10b5_4_k_cu_222bbb06_215614cute7productE - _ZN40_INTERNAL_5d1e10b5_4_k_cu_222bbb06_215614cuda3std3__442_GLOBAL__N__5d1e10b5_4_k_cu_222bbb06_215616ignoreE)
_ZN40_INTERNAL_5d1e10b5_4_k_cu_222bbb06_215614cuda3std3__442_GLOBAL__N__5d1e10b5_4_k_cu_222bbb06_215616ignoreE:
	.zero		1
	.type		_ZN40_INTERNAL_5d1e10b5_4_k_cu_222bbb06_215614cute7productE,@object
	.size		_ZN40_INTERNAL_5d1e10b5_4_k_cu_222bbb06_215614cute7productE,(_ZN40_INTERNAL_5d1e10b5_4_k_cu_222bbb06_215614cuda3std3__45__cpo3endE - _ZN40_INTERNAL_5d1e10b5_4_k_cu_222bbb06_215614cute7productE)
_ZN40_INTERNAL_5d1e10b5_4_k_cu_222bbb06_215614cute7productE:
	.zero		1
	.type		_ZN40_INTERNAL_5d1e10b5_4_k_cu_222bbb06_215614cuda3std3__45__cpo3endE,@object
	.size		_ZN40_INTERNAL_5d1e10b5_4_k_cu_222bbb06_215614cuda3std3__45__cpo3endE,(_ZN40_INTERNAL_5d1e10b5_4_k_cu_222bbb06_215614cuda3std3__419piecewise_constructE - _ZN40_INTERNAL_5d1e10b5_4_k_cu_222bbb06_215614cuda3std3__45__cpo3endE)
_ZN40_INTERNAL_5d1e10b5_4_k_cu_222bbb06_215614cuda3std3__45__cpo3endE:
	.zero		1
	.type		_ZN40_INTERNAL_5d1e10b5_4_k_cu_222bbb06_215614cuda3std3__419piecewise_constructE,@object
	.size		_ZN40_INTERNAL_5d1e10b5_4_k_cu_222bbb06_215614cuda3std3__419piecewise_constructE,(_ZN40_INTERNAL_5d1e10b5_4_k_cu_222bbb06_215614cuda3std3__45__cpo4cendE - _ZN40_INTERNAL_5d1e10b5_4_k_cu_222bbb06_215614cuda3std3__419piecewise_constructE)
_ZN40_INTERNAL_5d1e10b5_4_k_cu_222bbb06_215614cuda3std3__419piecewise_constructE:
	.zero		1
	.type		_ZN40_INTERNAL_5d1e10b5_4_k_cu_222bbb06_215614cuda3std3__45__cpo4cendE,@object
	.size		_ZN40_INTERNAL_5d1e10b5_4_k_cu_222bbb06_215614cuda3std3__45__cpo4cendE,(_ZN40_INTERNAL_5d1e10b5_4_k_cu_222bbb06_215614cuda3std6ranges3__45__cpo4swapE - _ZN40_INTERNAL_5d1e10b5_4_k_cu_222bbb06_215614cuda3std3__45__cpo4cendE)
_ZN40_INTERNAL_5d1e10b5_4_k_cu_222bbb06_215614cuda3std3__45__cpo4cendE:
	.zero		1
	.type		_ZN40_INTERNAL_5d1e10b5_4_k_cu_222bbb06_215614cuda3std6ranges3__45__cpo4swapE,@object
	.size		_ZN40_INTERNAL_5d1e10b5_4_k_cu_222bbb06_215614cuda3std6ranges3__45__cpo4swapE,(.L_10 - _ZN40_INTERNAL_5d1e10b5_4_k_cu_222bbb06_215614cuda3std6ranges3__45__cpo4swapE)
_ZN40_INTERNAL_5d1e10b5_4_k_cu_222bbb06_215614cuda3std6ranges3__45__cpo4swapE:
	.zero		1
.L_10:


//--------------------- .nv.constant0._ZN7cutlass13device_kernelINS_4gemm6kernel13GemmUniversalIN4cute5tupleIJiiiiEEENS1_10collective13CollectiveMmaINS1_35MainloopSm100TmaUmmaWarpSpecializedILi10ELi2ELi4ENS5_IJNS4_1CILi4EEESB_NSA_ILi1EEEEEEEENS5_IJNSA_ILi256EEENSA_ILi64EEENSA_ILi128EEEEEENS_12float_e4m3_tENS5_IJlSC_lEEESJ_SK_NS4_8TiledMMAINS4_8MMA_AtomIJNS4_10MMA_TraitsINS4_25SM100_MMA_F8F6F4_2x1SM_SSEJSJ_SJ_fSF_SG_NS4_17integral_constantINS4_4UMMA5MajorELSR_0EEESS_NSP_INSQ_7ScaleInELST_0EEESU_EEEEEENS4_6LayoutINS5_IJSC_SC_SC_EEENS5_IJNSA_ILi0EEESZ_SZ_EEEEENS5_IJNS4_10UnderscoreES12_S12_EEEEENS4_28SM100_TMA_2SM_LOAD_MULTICASTENS4_14ComposedLayoutINS4_7SwizzleILi3ELi4ELi3EEENS4_18smem_ptr_flag_bitsILi8EEENSX_INS5_IJNSA_ILi8EEESH_EEENS5_IJSH_SC_EEEEEEEvNS4_8identityES15_S1F_vS1G_EENS_8epilogue10collective18CollectiveEpilogueINS1I_23Sm100TmaWarpSpecializedILi1ELi1ELi64ELb0ELb0EEEJNS5_IJSH_SG_SH_EEENS5_IJNSX_ISH_SC_EENSX_ISG_SC_EEEEESJ_SK_SJ_SK_NS1I_6fusion15FusionCallbacksIS1M_NS1R_17LinearCombinationISJ_fSJ_fLNS_15FloatRoundStyleE2EEES1N_S1Q_JEEENS4_5SM1004TMEM4LOAD26SM100_TMEM_LOAD_32dp32b64xENS4_13SM90_TMA_LOADENS16_INS17_ILi2ELi4ELi3EEES1A_NSX_INS5_IJS1B_SG_EEENS5_IJSG_SC_EEEEEEENS4_39AutoVectorizingCopyWithAssumedAlignmentILi128EEENS4_14SM90_TMA_STOREES26_S28_S28_EEEvvEEEEvNT_6ParamsE --------------------------
	.section	.nv.constant0._ZN7cutlass13device_kernelINS_4gemm6kernel13GemmUniversalIN4cute5tupleIJiiiiEEENS1_10collective13CollectiveMmaINS1_35MainloopSm100TmaUmmaWarpSpecializedILi10ELi2ELi4ENS5_IJNS4_1CILi4EEESB_NSA_ILi1EEEEEEEENS5_IJNSA_ILi256EEENSA_ILi64EEENSA_ILi128EEEEEENS_12float_e4m3_tENS5_IJlSC_lEEESJ_SK_NS4_8TiledMMAINS4_8MMA_AtomIJNS4_10MMA_TraitsINS4_25SM100_MMA_F8F6F4_2x1SM_SSEJSJ_SJ_fSF_SG_NS4_17integral_constantINS4_4UMMA5MajorELSR_0EEESS_NSP_INSQ_7ScaleInELST_0EEESU_EEEEEENS4_6LayoutINS5_IJSC_SC_SC_EEENS5_IJNSA_ILi0EEESZ_SZ_EEEEENS5_IJNS4_10UnderscoreES12_S12_EEEEENS4_28SM100_TMA_2SM_LOAD_MULTICASTENS4_14ComposedLayoutINS4_7SwizzleILi3ELi4ELi3EEENS4_18smem_ptr_flag_bitsILi8EEENSX_INS5_IJNSA_ILi8EEESH_EEENS5_IJSH_SC_EEEEEEEvNS4_8identityES15_S1F_vS1G_EENS_8epilogue10collective18CollectiveEpilogueINS1I_23Sm100TmaWarpSpecializedILi1ELi1ELi64ELb0ELb0EEEJNS5_IJSH_SG_SH_EEENS5_IJNSX_ISH_SC_EENSX_ISG_SC_EEEEESJ_SK_SJ_SK_NS1I_6fusion15FusionCallbacksIS1M_NS1R_17LinearCombinationISJ_fSJ_fLNS_15FloatRoundStyleE2EEES1N_S1Q_JEEENS4_5SM1004TMEM4LOAD26SM100_TMEM_LOAD_32dp32b64xENS4_13SM90_TMA_LOADENS16_INS17_ILi2ELi4ELi3EEES1A_NSX_INS5_IJS1B_SG_EEENS5_IJSG_SC_EEEEEEENS4_39AutoVectorizingCopyWithAssumedAlignmentILi128EEENS4_14SM90_TMA_STOREES26_S28_S28_EEEvvEEEEvNT_6ParamsE,"a",@progbits
	.sectionflags	@""
	.align	4
.nv.constant0._ZN7cutlass13device_kernelINS_4gemm6kernel13GemmUniversalIN4cute5tupleIJiiiiEEENS1_10collective13CollectiveMmaINS1_35MainloopSm100TmaUmmaWarpSpecializedILi10ELi2ELi4ENS5_IJNS4_1CILi4EEESB_NSA_ILi1EEEEEEEENS5_IJNSA_ILi256EEENSA_ILi64EEENSA_ILi128EEEEEENS_12float_e4m3_tENS5_IJlSC_lEEESJ_SK_NS4_8TiledMMAINS4_8MMA_AtomIJNS4_10MMA_TraitsINS4_25SM100_MMA_F8F6F4_2x1SM_SSEJSJ_SJ_fSF_SG_NS4_17integral_constantINS4_4UMMA5MajorELSR_0EEESS_NSP_INSQ_7ScaleInELST_0EEESU_EEEEEENS4_6LayoutINS5_IJSC_SC_SC_EEENS5_IJNSA_ILi0EEESZ_SZ_EEEEENS5_IJNS4_10UnderscoreES12_S12_EEEEENS4_28SM100_TMA_2SM_LOAD_MULTICASTENS4_14ComposedLayoutINS4_7SwizzleILi3ELi4ELi3EEENS4_18smem_ptr_flag_bitsILi8EEENSX_INS5_IJNSA_ILi8EEESH_EEENS5_IJSH_SC_EEEEEEEvNS4_8identityES15_S1F_vS1G_EENS_8epilogue10collective18CollectiveEpilogueINS1I_23Sm100TmaWarpSpecializedILi1ELi1ELi64ELb0ELb0EEEJNS5_IJSH_SG_SH_EEENS5_IJNSX_ISH_SC_EENSX_ISG_SC_EEEEESJ_SK_SJ_SK_NS1I_6fusion15FusionCallbacksIS1M_NS1R_17LinearCombinationISJ_fSJ_fLNS_15FloatRoundStyleE2EEES1N_S1Q_JEEENS4_5SM1004TMEM4LOAD26SM100_TMEM_LOAD_32dp32b64xENS4_13SM90_TMA_LOADENS16_INS17_ILi2ELi4ELi3EEES1A_NSX_INS5_IJS1B_SG_EEENS5_IJSG_SC_EEEEEEENS4_39AutoVectorizingCopyWithAssumedAlignmentILi128EEENS4_14SM90_TMA_STOREES26_S28_S28_EEEvvEEEEvNT_6ParamsE:
	.zero		2944


//--------------------- SYMBOLS --------------------------

	.type		.nv.reservedSmem.offset0,@object
	.size		.nv.reservedSmem.offset0,0x4
	.type		.nv.reservedSmem.cap,@object
	.size		.nv.reservedSmem.cap,0x4
	.type		__assertfail,@function
